//
// Generated by NVIDIA NVVM Compiler
//
// Compiler Build ID: CL-36424714
// Cuda compilation tools, release 13.0, V13.0.88
// Based on NVVM 20.0.0
//

.version 9.0
.target sm_100
.address_size 64


.func _Z1fiPi(
	.param .b32 _Z1fiPi_param_0,
	.param .b64 _Z1fiPi_param_1
)
{
	.reg .pred 	%p<66>;
	.reg .b32 	%r<267>;
	.reg .b64 	%rd<3>;

	ld.param.u32 	%r265, [_Z1fiPi_param_0];
	ld.param.u64 	%rd1, [_Z1fiPi_param_1];
	mov.b32 	%r266, 0;
$L__BB0_1:
	// begin inline asm
	shf.r.wrap.b32 %r7, %r265, %r265, %r265;
	// end inline asm
	setp.eq.s32 	%p1, %r265, %r7;
	selp.b32 	%r14, 420, %r265, %p1;
	// begin inline asm
	shf.r.wrap.b32 %r11, %r14, %r14, %r14;
	// end inline asm
	setp.eq.s32 	%p2, %r14, %r11;
	selp.b32 	%r18, 420, %r14, %p2;
	// begin inline asm
	shf.r.wrap.b32 %r15, %r18, %r18, %r18;
	// end inline asm
	setp.eq.s32 	%p3, %r18, %r15;
	selp.b32 	%r22, 420, %r18, %p3;
	// begin inline asm
	shf.r.wrap.b32 %r19, %r22, %r22, %r22;
	// end inline asm
	setp.eq.s32 	%p4, %r22, %r19;
	selp.b32 	%r26, 420, %r22, %p4;
	// begin inline asm
	shf.r.wrap.b32 %r23, %r26, %r26, %r26;
	// end inline asm
	setp.eq.s32 	%p5, %r26, %r23;
	selp.b32 	%r30, 420, %r26, %p5;
	// begin inline asm
	shf.r.wrap.b32 %r27, %r30, %r30, %r30;
	// end inline asm
	setp.eq.s32 	%p6, %r30, %r27;
	selp.b32 	%r34, 420, %r30, %p6;
	// begin inline asm
	shf.r.wrap.b32 %r31, %r34, %r34, %r34;
	// end inline asm
	setp.eq.s32 	%p7, %r34, %r31;
	selp.b32 	%r38, 420, %r34, %p7;
	// begin inline asm
	shf.r.wrap.b32 %r35, %r38, %r38, %r38;
	// end inline asm
	setp.eq.s32 	%p8, %r38, %r35;
	selp.b32 	%r42, 420, %r38, %p8;
	// begin inline asm
	shf.r.wrap.b32 %r39, %r42, %r42, %r42;
	// end inline asm
	setp.eq.s32 	%p9, %r42, %r39;
	selp.b32 	%r46, 420, %r42, %p9;
	// begin inline asm
	shf.r.wrap.b32 %r43, %r46, %r46, %r46;
	// end inline asm
	setp.eq.s32 	%p10, %r46, %r43;
	selp.b32 	%r50, 420, %r46, %p10;
	// begin inline asm
	shf.r.wrap.b32 %r47, %r50, %r50, %r50;
	// end inline asm
	setp.eq.s32 	%p11, %r50, %r47;
	selp.b32 	%r54, 420, %r50, %p11;
	// begin inline asm
	shf.r.wrap.b32 %r51, %r54, %r54, %r54;
	// end inline asm
	setp.eq.s32 	%p12, %r54, %r51;
	selp.b32 	%r58, 420, %r54, %p12;
	// begin inline asm
	shf.r.wrap.b32 %r55, %r58, %r58, %r58;
	// end inline asm
	setp.eq.s32 	%p13, %r58, %r55;
	selp.b32 	%r62, 420, %r58, %p13;
	// begin inline asm
	shf.r.wrap.b32 %r59, %r62, %r62, %r62;
	// end inline asm
	setp.eq.s32 	%p14, %r62, %r59;
	selp.b32 	%r66, 420, %r62, %p14;
	// begin inline asm
	shf.r.wrap.b32 %r63, %r66, %r66, %r66;
	// end inline asm
	setp.eq.s32 	%p15, %r66, %r63;
	selp.b32 	%r70, 420, %r66, %p15;
	// begin inline asm
	shf.r.wrap.b32 %r67, %r70, %r70, %r70;
	// end inline asm
	setp.eq.s32 	%p16, %r70, %r67;
	selp.b32 	%r74, 420, %r70, %p16;
	// begin inline asm
	shf.r.wrap.b32 %r71, %r74, %r74, %r74;
	// end inline asm
	setp.eq.s32 	%p17, %r74, %r71;
	selp.b32 	%r78, 420, %r74, %p17;
	// begin inline asm
	shf.r.wrap.b32 %r75, %r78, %r78, %r78;
	// end inline asm
	setp.eq.s32 	%p18, %r78, %r75;
	selp.b32 	%r82, 420, %r78, %p18;
	// begin inline asm
	shf.r.wrap.b32 %r79, %r82, %r82, %r82;
	// end inline asm
	setp.eq.s32 	%p19, %r82, %r79;
	selp.b32 	%r86, 420, %r82, %p19;
	// begin inline asm
	shf.r.wrap.b32 %r83, %r86, %r86, %r86;
	// end inline asm
	setp.eq.s32 	%p20, %r86, %r83;
	selp.b32 	%r90, 420, %r86, %p20;
	// begin inline asm
	shf.r.wrap.b32 %r87, %r90, %r90, %r90;
	// end inline asm
	setp.eq.s32 	%p21, %r90, %r87;
	selp.b32 	%r94, 420, %r90, %p21;
	// begin inline asm
	shf.r.wrap.b32 %r91, %r94, %r94, %r94;
	// end inline asm
	setp.eq.s32 	%p22, %r94, %r91;
	selp.b32 	%r98, 420, %r94, %p22;
	// begin inline asm
	shf.r.wrap.b32 %r95, %r98, %r98, %r98;
	// end inline asm
	setp.eq.s32 	%p23, %r98, %r95;
	selp.b32 	%r102, 420, %r98, %p23;
	// begin inline asm
	shf.r.wrap.b32 %r99, %r102, %r102, %r102;
	// end inline asm
	setp.eq.s32 	%p24, %r102, %r99;
	selp.b32 	%r106, 420, %r102, %p24;
	// begin inline asm
	shf.r.wrap.b32 %r103, %r106, %r106, %r106;
	// end inline asm
	setp.eq.s32 	%p25, %r106, %r103;
	selp.b32 	%r110, 420, %r106, %p25;
	// begin inline asm
	shf.r.wrap.b32 %r107, %r110, %r110, %r110;
	// end inline asm
	setp.eq.s32 	%p26, %r110, %r107;
	selp.b32 	%r114, 420, %r110, %p26;
	// begin inline asm
	shf.r.wrap.b32 %r111, %r114, %r114, %r114;
	// end inline asm
	setp.eq.s32 	%p27, %r114, %r111;
	selp.b32 	%r118, 420, %r114, %p27;
	// begin inline asm
	shf.r.wrap.b32 %r115, %r118, %r118, %r118;
	// end inline asm
	setp.eq.s32 	%p28, %r118, %r115;
	selp.b32 	%r122, 420, %r118, %p28;
	// begin inline asm
	shf.r.wrap.b32 %r119, %r122, %r122, %r122;
	// end inline asm
	setp.eq.s32 	%p29, %r122, %r119;
	selp.b32 	%r126, 420, %r122, %p29;
	// begin inline asm
	shf.r.wrap.b32 %r123, %r126, %r126, %r126;
	// end inline asm
	setp.eq.s32 	%p30, %r126, %r123;
	selp.b32 	%r130, 420, %r126, %p30;
	// begin inline asm
	shf.r.wrap.b32 %r127, %r130, %r130, %r130;
	// end inline asm
	setp.eq.s32 	%p31, %r130, %r127;
	selp.b32 	%r134, 420, %r130, %p31;
	// begin inline asm
	shf.r.wrap.b32 %r131, %r134, %r134, %r134;
	// end inline asm
	setp.eq.s32 	%p32, %r134, %r131;
	selp.b32 	%r138, 420, %r134, %p32;
	// begin inline asm
	shf.r.wrap.b32 %r135, %r138, %r138, %r138;
	// end inline asm
	setp.eq.s32 	%p33, %r138, %r135;
	selp.b32 	%r142, 420, %r138, %p33;
	// begin inline asm
	shf.r.wrap.b32 %r139, %r142, %r142, %r142;
	// end inline asm
	setp.eq.s32 	%p34, %r142, %r139;
	selp.b32 	%r146, 420, %r142, %p34;
	// begin inline asm
	shf.r.wrap.b32 %r143, %r146, %r146, %r146;
	// end inline asm
	setp.eq.s32 	%p35, %r146, %r143;
	selp.b32 	%r150, 420, %r146, %p35;
	// begin inline asm
	shf.r.wrap.b32 %r147, %r150, %r150, %r150;
	// end inline asm
	setp.eq.s32 	%p36, %r150, %r147;
	selp.b32 	%r154, 420, %r150, %p36;
	// begin inline asm
	shf.r.wrap.b32 %r151, %r154, %r154, %r154;
	// end inline asm
	setp.eq.s32 	%p37, %r154, %r151;
	selp.b32 	%r158, 420, %r154, %p37;
	// begin inline asm
	shf.r.wrap.b32 %r155, %r158, %r158, %r158;
	// end inline asm
	setp.eq.s32 	%p38, %r158, %r155;
	selp.b32 	%r162, 420, %r158, %p38;
	// begin inline asm
	shf.r.wrap.b32 %r159, %r162, %r162, %r162;
	// end inline asm
	setp.eq.s32 	%p39, %r162, %r159;
	selp.b32 	%r166, 420, %r162, %p39;
	// begin inline asm
	shf.r.wrap.b32 %r163, %r166, %r166, %r166;
	// end inline asm
	setp.eq.s32 	%p40, %r166, %r163;
	selp.b32 	%r170, 420, %r166, %p40;
	// begin inline asm
	shf.r.wrap.b32 %r167, %r170, %r170, %r170;
	// end inline asm
	setp.eq.s32 	%p41, %r170, %r167;
	selp.b32 	%r174, 420, %r170, %p41;
	// begin inline asm
	shf.r.wrap.b32 %r171, %r174, %r174, %r174;
	// end inline asm
	setp.eq.s32 	%p42, %r174, %r171;
	selp.b32 	%r178, 420, %r174, %p42;
	// begin inline asm
	shf.r.wrap.b32 %r175, %r178, %r178, %r178;
	// end inline asm
	setp.eq.s32 	%p43, %r178, %r175;
	selp.b32 	%r182, 420, %r178, %p43;
	// begin inline asm
	shf.r.wrap.b32 %r179, %r182, %r182, %r182;
	// end inline asm
	setp.eq.s32 	%p44, %r182, %r179;
	selp.b32 	%r186, 420, %r182, %p44;
	// begin inline asm
	shf.r.wrap.b32 %r183, %r186, %r186, %r186;
	// end inline asm
	setp.eq.s32 	%p45, %r186, %r183;
	selp.b32 	%r190, 420, %r186, %p45;
	// begin inline asm
	shf.r.wrap.b32 %r187, %r190, %r190, %r190;
	// end inline asm
	setp.eq.s32 	%p46, %r190, %r187;
	selp.b32 	%r194, 420, %r190, %p46;
	// begin inline asm
	shf.r.wrap.b32 %r191, %r194, %r194, %r194;
	// end inline asm
	setp.eq.s32 	%p47, %r194, %r191;
	selp.b32 	%r198, 420, %r194, %p47;
	// begin inline asm
	shf.r.wrap.b32 %r195, %r198, %r198, %r198;
	// end inline asm
	setp.eq.s32 	%p48, %r198, %r195;
	selp.b32 	%r202, 420, %r198, %p48;
	// begin inline asm
	shf.r.wrap.b32 %r199, %r202, %r202, %r202;
	// end inline asm
	setp.eq.s32 	%p49, %r202, %r199;
	selp.b32 	%r206, 420, %r202, %p49;
	// begin inline asm
	shf.r.wrap.b32 %r203, %r206, %r206, %r206;
	// end inline asm
	setp.eq.s32 	%p50, %r206, %r203;
	selp.b32 	%r210, 420, %r206, %p50;
	// begin inline asm
	shf.r.wrap.b32 %r207, %r210, %r210, %r210;
	// end inline asm
	setp.eq.s32 	%p51, %r210, %r207;
	selp.b32 	%r214, 420, %r210, %p51;
	// begin inline asm
	shf.r.wrap.b32 %r211, %r214, %r214, %r214;
	// end inline asm
	setp.eq.s32 	%p52, %r214, %r211;
	selp.b32 	%r218, 420, %r214, %p52;
	// begin inline asm
	shf.r.wrap.b32 %r215, %r218, %r218, %r218;
	// end inline asm
	setp.eq.s32 	%p53, %r218, %r215;
	selp.b32 	%r222, 420, %r218, %p53;
	// begin inline asm
	shf.r.wrap.b32 %r219, %r222, %r222, %r222;
	// end inline asm
	setp.eq.s32 	%p54, %r222, %r219;
	selp.b32 	%r226, 420, %r222, %p54;
	// begin inline asm
	shf.r.wrap.b32 %r223, %r226, %r226, %r226;
	// end inline asm
	setp.eq.s32 	%p55, %r226, %r223;
	selp.b32 	%r230, 420, %r226, %p55;
	// begin inline asm
	shf.r.wrap.b32 %r227, %r230, %r230, %r230;
	// end inline asm
	setp.eq.s32 	%p56, %r230, %r227;
	selp.b32 	%r234, 420, %r230, %p56;
	// begin inline asm
	shf.r.wrap.b32 %r231, %r234, %r234, %r234;
	// end inline asm
	setp.eq.s32 	%p57, %r234, %r231;
	selp.b32 	%r238, 420, %r234, %p57;
	// begin inline asm
	shf.r.wrap.b32 %r235, %r238, %r238, %r238;
	// end inline asm
	setp.eq.s32 	%p58, %r238, %r235;
	selp.b32 	%r242, 420, %r238, %p58;
	// begin inline asm
	shf.r.wrap.b32 %r239, %r242, %r242, %r242;
	// end inline asm
	setp.eq.s32 	%p59, %r242, %r239;
	selp.b32 	%r246, 420, %r242, %p59;
	// begin inline asm
	shf.r.wrap.b32 %r243, %r246, %r246, %r246;
	// end inline asm
	setp.eq.s32 	%p60, %r246, %r243;
	selp.b32 	%r250, 420, %r246, %p60;
	// begin inline asm
	shf.r.wrap.b32 %r247, %r250, %r250, %r250;
	// end inline asm
	setp.eq.s32 	%p61, %r250, %r247;
	selp.b32 	%r254, 420, %r250, %p61;
	// begin inline asm
	shf.r.wrap.b32 %r251, %r254, %r254, %r254;
	// end inline asm
	setp.eq.s32 	%p62, %r254, %r251;
	selp.b32 	%r258, 420, %r254, %p62;
	// begin inline asm
	shf.r.wrap.b32 %r255, %r258, %r258, %r258;
	// end inline asm
	setp.eq.s32 	%p63, %r258, %r255;
	selp.b32 	%r262, 420, %r258, %p63;
	// begin inline asm
	shf.r.wrap.b32 %r259, %r262, %r262, %r262;
	// end inline asm
	setp.eq.s32 	%p64, %r262, %r259;
	selp.b32 	%r265, 420, %r262, %p64;
	add.s32 	%r266, %r266, 64;
	setp.ne.s32 	%p65, %r266, 1000000;
	@%p65 bra 	$L__BB0_1;
	cvta.to.local.u64 	%rd2, %rd1;
	shl.b32 	%r263, %r265, 1;
	mad.lo.s32 	%r264, %r263, %r265, %r263;
	st.local.u32 	[%rd2], %r264;
	ret;

}
.func _Z1fiiPi(
	.param .b32 _Z1fiiPi_param_0,
	.param .b32 _Z1fiiPi_param_1,
	.param .b64 _Z1fiiPi_param_2
)
{
	.reg .b32 	%r<7>;
	.reg .b64 	%rd<3>;

	ld.param.u32 	%r1, [_Z1fiiPi_param_0];
	ld.param.u32 	%r2, [_Z1fiiPi_param_1];
	ld.param.u64 	%rd1, [_Z1fiiPi_param_2];
	cvta.to.local.u64 	%rd2, %rd1;
	mul.lo.s32 	%r3, %r2, %r1;
	shl.b32 	%r4, %r2, 1;
	add.s32 	%r5, %r4, %r3;
	mad.lo.s32 	%r6, %r3, %r2, %r5;
	st.local.u32 	[%rd2], %r6;
	ret;

}
.func _Z1fiiiPi(
	.param .b32 _Z1fiiiPi_param_0,
	.param .b32 _Z1fiiiPi_param_1,
	.param .b32 _Z1fiiiPi_param_2,
	.param .b64 _Z1fiiiPi_param_3
)
{
	.reg .b32 	%r<10>;
	.reg .b64 	%rd<3>;

	ld.param.u32 	%r1, [_Z1fiiiPi_param_0];
	ld.param.u32 	%r2, [_Z1fiiiPi_param_1];
	ld.param.u32 	%r3, [_Z1fiiiPi_param_2];
	ld.param.u64 	%rd1, [_Z1fiiiPi_param_3];
	cvta.to.local.u64 	%rd2, %rd1;
	mul.lo.s32 	%r4, %r2, %r1;
	shl.b32 	%r5, %r2, 1;
	add.s32 	%r6, %r3, 2;
	add.s32 	%r7, %r5, %r4;
	mad.lo.s32 	%r8, %r4, %r2, %r7;
	mad.lo.s32 	%r9, %r6, %r3, %r8;
	st.local.u32 	[%rd2], %r9;
	ret;

}
	// .globl	_Z18divergent_func_ptrPi
.visible .entry _Z18divergent_func_ptrPi(
	.param .u64 .ptr .align 1 _Z18divergent_func_ptrPi_param_0
)
{
	.local .align 4 .b8 	__local_depot3[32];
	.reg .b64 	%SP;
	.reg .b64 	%SPL;
	.reg .pred 	%p<36>;
	.reg .b16 	%rs<7>;
	.reg .b32 	%r<107>;
	.reg .b64 	%rd<32>;

	mov.u64 	%SPL, __local_depot3;
	cvta.local.u64 	%SP, %SPL;
	add.u64 	%rd8, %SP, 0;
	add.u64 	%rd1, %SPL, 0;
	add.u64 	%rd9, %SP, 4;
	add.u64 	%rd2, %SPL, 4;
	add.u64 	%rd10, %SP, 8;
	add.u64 	%rd11, %SPL, 8;
	add.u64 	%rd12, %SP, 12;
	add.u64 	%rd13, %SPL, 12;
	add.u64 	%rd14, %SP, 16;
	add.u64 	%rd3, %SPL, 16;
	add.u64 	%rd15, %SP, 20;
	add.u64 	%rd4, %SPL, 20;
	add.u64 	%rd16, %SP, 24;
	add.u64 	%rd5, %SPL, 24;
	add.u64 	%rd17, %SP, 28;
	add.u64 	%rd6, %SPL, 28;
	mov.u32 	%r1, %tid.x;
	mov.b32 	%r20, 0;
	st.local.u32 	[%rd1], %r20;
	shl.b32 	%r2, %r1, 7;
	mov.b32 	%r21, 1;
	st.local.u32 	[%rd2], %r21;
	mov.b32 	%r22, 2;
	st.local.u32 	[%rd11], %r22;
	mov.b32 	%r23, 3;
	st.local.u32 	[%rd13], %r23;
	mov.b32 	%r24, 4;
	st.local.u32 	[%rd3], %r24;
	mov.b32 	%r25, 5;
	st.local.u32 	[%rd4], %r25;
	mov.b32 	%r26, 6;
	st.local.u32 	[%rd5], %r26;
	mov.b32 	%r27, 7;
	st.local.u32 	[%rd6], %r27;
	setp.gt.u32 	%p3, %r1, 15;
	cvt.u16.u32 	%rs3, %r1;
	and.b16  	%rs1, %rs3, 1;
	mul.hi.u16 	%rs4, %rs3, 21846;
	mul.lo.s16 	%rs5, %rs4, 3;
	sub.s16 	%rs2, %rs3, %rs5;
	setp.ne.s16 	%p4, %rs2, 0;
	and.b32  	%r28, %r1, 1;
	setp.eq.b32 	%p5, %r28, 1;
	or.pred  	%p6, %p3, %p5;
	or.pred  	%p7, %p4, %p6;
	@%p7 bra 	$L__BB3_2;
	{ // callseq 7, 0
	.param .b32 param0;
	st.param.b32 	[param0], %r2;
	.param .b64 param1;
	st.param.b64 	[param1], %rd8;
	call.uni 
	_Z1fiPi, 
	(
	param0, 
	param1
	);
	} // callseq 7
	ld.local.u32 	%r106, [%rd1];
	mov.b32 	%r105, 1;
	mov.b32 	%r104, 2;
	mov.b32 	%r103, 3;
	mov.b32 	%r102, 4;
	mov.b32 	%r101, 5;
	mov.b32 	%r100, 6;
	mov.b32 	%r99, 7;
	bra.uni 	$L__BB3_15;
$L__BB3_2:
	setp.ne.s16 	%p8, %rs1, 0;
	setp.ne.s16 	%p1, %rs2, 0;
	setp.eq.s16 	%p9, %rs2, 0;
	setp.gt.u32 	%p10, %r1, 15;
	or.pred  	%p11, %p8, %p9;
	or.pred  	%p12, %p10, %p11;
	@%p12 bra 	$L__BB3_4;
	add.s32 	%r84, %r2, 128;
	{ // callseq 6, 0
	.param .b32 param0;
	st.param.b32 	[param0], %r84;
	.param .b64 param1;
	st.param.b64 	[param1], %rd9;
	call.uni 
	_Z1fiPi, 
	(
	param0, 
	param1
	);
	} // callseq 6
	ld.local.u32 	%r105, [%rd2];
	mov.b32 	%r106, 0;
	mov.b32 	%r104, 2;
	mov.b32 	%r103, 3;
	mov.b32 	%r102, 4;
	mov.b32 	%r101, 5;
	mov.b32 	%r100, 6;
	mov.b32 	%r99, 7;
	bra.uni 	$L__BB3_15;
$L__BB3_4:
	setp.ne.s16 	%p13, %rs2, 0;
	setp.gt.u32 	%p14, %r1, 15;
	setp.eq.s16 	%p15, %rs1, 0;
	or.pred  	%p16, %p14, %p15;
	or.pred  	%p17, %p13, %p16;
	@%p17 bra 	$L__BB3_6;
	add.s32 	%r76, %r2, 256;
	{ // callseq 5, 0
	.param .b32 param0;
	st.param.b32 	[param0], %r76;
	.param .b64 param1;
	st.param.b64 	[param1], %rd10;
	call.uni 
	_Z1fiPi, 
	(
	param0, 
	param1
	);
	} // callseq 5
	cvta.to.local.u64 	%rd25, %rd10;
	ld.local.u32 	%r104, [%rd25];
	mov.b32 	%r106, 0;
	mov.b32 	%r105, 1;
	mov.b32 	%r103, 3;
	mov.b32 	%r102, 4;
	mov.b32 	%r101, 5;
	mov.b32 	%r100, 6;
	mov.b32 	%r99, 7;
	bra.uni 	$L__BB3_15;
$L__BB3_6:
	setp.eq.s16 	%p18, %rs1, 0;
	setp.gt.u32 	%p19, %r1, 15;
	not.pred 	%p20, %p1;
	or.pred  	%p21, %p18, %p20;
	or.pred  	%p22, %p19, %p21;
	@%p22 bra 	$L__BB3_8;
	add.s32 	%r68, %r2, 384;
	{ // callseq 4, 0
	.param .b32 param0;
	st.param.b32 	[param0], %r68;
	.param .b64 param1;
	st.param.b64 	[param1], %rd12;
	call.uni 
	_Z1fiPi, 
	(
	param0, 
	param1
	);
	} // callseq 4
	cvta.to.local.u64 	%rd23, %rd12;
	ld.local.u32 	%r103, [%rd23];
	mov.b32 	%r106, 0;
	mov.b32 	%r105, 1;
	mov.b32 	%r104, 2;
	mov.b32 	%r102, 4;
	mov.b32 	%r101, 5;
	mov.b32 	%r100, 6;
	mov.b32 	%r99, 7;
	bra.uni 	$L__BB3_15;
$L__BB3_8:
	or.b16  	%rs6, %rs1, %rs2;
	setp.gt.u32 	%p2, %r1, 15;
	setp.lt.u32 	%p23, %r1, 16;
	setp.ne.s16 	%p24, %rs6, 0;
	or.pred  	%p25, %p24, %p23;
	@%p25 bra 	$L__BB3_10;
	add.s32 	%r60, %r2, 512;
	{ // callseq 3, 0
	.param .b32 param0;
	st.param.b32 	[param0], %r60;
	.param .b64 param1;
	st.param.b64 	[param1], %rd14;
	call.uni 
	_Z1fiPi, 
	(
	param0, 
	param1
	);
	} // callseq 3
	ld.local.u32 	%r102, [%rd3];
	mov.b32 	%r106, 0;
	mov.b32 	%r105, 1;
	mov.b32 	%r104, 2;
	mov.b32 	%r103, 3;
	mov.b32 	%r101, 5;
	mov.b32 	%r100, 6;
	mov.b32 	%r99, 7;
	bra.uni 	$L__BB3_15;
$L__BB3_10:
	setp.ne.s16 	%p26, %rs1, 0;
	setp.eq.s16 	%p27, %rs2, 0;
	setp.lt.u32 	%p28, %r1, 16;
	or.pred  	%p29, %p27, %p26;
	or.pred  	%p30, %p28, %p29;
	@%p30 bra 	$L__BB3_12;
	add.s32 	%r36, %r2, 640;
	{ // callseq 0, 0
	.param .b32 param0;
	st.param.b32 	[param0], %r36;
	.param .b64 param1;
	st.param.b64 	[param1], %rd15;
	call.uni 
	_Z1fiPi, 
	(
	param0, 
	param1
	);
	} // callseq 0
	ld.local.u32 	%r101, [%rd4];
	mov.b32 	%r106, 0;
	mov.b32 	%r105, 1;
	mov.b32 	%r104, 2;
	mov.b32 	%r103, 3;
	mov.b32 	%r102, 4;
	mov.b32 	%r100, 6;
	mov.b32 	%r99, 7;
	bra.uni 	$L__BB3_15;
$L__BB3_12:
	setp.eq.s16 	%p31, %rs1, 0;
	setp.ne.s16 	%p32, %rs2, 0;
	not.pred 	%p33, %p2;
	or.pred  	%p34, %p31, %p33;
	or.pred  	%p35, %p32, %p34;
	@%p35 bra 	$L__BB3_14;
	add.s32 	%r52, %r2, 768;
	{ // callseq 2, 0
	.param .b32 param0;
	st.param.b32 	[param0], %r52;
	.param .b64 param1;
	st.param.b64 	[param1], %rd16;
	call.uni 
	_Z1fiPi, 
	(
	param0, 
	param1
	);
	} // callseq 2
	ld.local.u32 	%r100, [%rd5];
	mov.b32 	%r106, 0;
	mov.b32 	%r105, 1;
	mov.b32 	%r104, 2;
	mov.b32 	%r103, 3;
	mov.b32 	%r102, 4;
	mov.b32 	%r101, 5;
	mov.b32 	%r99, 7;
	bra.uni 	$L__BB3_15;
$L__BB3_14:
	add.s32 	%r44, %r2, 896;
	{ // callseq 1, 0
	.param .b32 param0;
	st.param.b32 	[param0], %r44;
	.param .b64 param1;
	st.param.b64 	[param1], %rd17;
	call.uni 
	_Z1fiPi, 
	(
	param0, 
	param1
	);
	} // callseq 1
	ld.local.u32 	%r99, [%rd6];
	mov.b32 	%r106, 0;
	mov.b32 	%r105, 1;
	mov.b32 	%r104, 2;
	mov.b32 	%r103, 3;
	mov.b32 	%r102, 4;
	mov.b32 	%r101, 5;
	mov.b32 	%r100, 6;
$L__BB3_15:
	ld.param.u64 	%rd31, [_Z18divergent_func_ptrPi_param_0];
	cvta.to.global.u64 	%rd28, %rd31;
	add.s32 	%r92, %r105, %r106;
	add.s32 	%r93, %r92, %r104;
	add.s32 	%r94, %r93, %r103;
	add.s32 	%r95, %r94, %r102;
	add.s32 	%r96, %r95, %r101;
	add.s32 	%r97, %r96, %r100;
	add.s32 	%r98, %r97, %r99;
	mul.wide.u32 	%rd29, %r1, 4;
	add.s64 	%rd30, %rd28, %rd29;
	st.global.u32 	[%rd30], %r98;
	ret;

}
	// .globl	_Z22divergent_func_ptr_optPi
.visible .entry _Z22divergent_func_ptr_optPi(
	.param .u64 .ptr .align 1 _Z22divergent_func_ptr_optPi_param_0
)
{
	.local .align 4 .b8 	__local_depot4[32];
	.reg .b64 	%SP;
	.reg .b64 	%SPL;
	.reg .pred 	%p<20>;
	.reg .b16 	%rs<7>;
	.reg .b32 	%r<35>;
	.reg .b64 	%rd<28>;

	mov.u64 	%SPL, __local_depot4;
	cvta.local.u64 	%SP, %SPL;
	ld.param.u64 	%rd1, [_Z22divergent_func_ptr_optPi_param_0];
	cvta.to.global.u64 	%rd2, %rd1;
	add.u64 	%rd3, %SP, 0;
	add.u64 	%rd4, %SPL, 0;
	add.u64 	%rd5, %SP, 4;
	add.u64 	%rd6, %SPL, 4;
	add.u64 	%rd7, %SP, 8;
	add.u64 	%rd8, %SPL, 8;
	add.u64 	%rd9, %SP, 12;
	add.u64 	%rd10, %SPL, 12;
	add.u64 	%rd11, %SP, 16;
	add.u64 	%rd12, %SPL, 16;
	add.u64 	%rd13, %SP, 20;
	add.u64 	%rd14, %SPL, 20;
	add.u64 	%rd15, %SP, 24;
	add.u64 	%rd16, %SPL, 24;
	add.u64 	%rd17, %SP, 28;
	add.u64 	%rd18, %SPL, 28;
	mov.u32 	%r1, %tid.x;
	shl.b32 	%r2, %r1, 7;
	mov.b32 	%r3, 0;
	st.local.u32 	[%rd4], %r3;
	mov.b32 	%r4, 1;
	st.local.u32 	[%rd6], %r4;
	mov.b32 	%r5, 2;
	st.local.u32 	[%rd8], %r5;
	mov.b32 	%r6, 3;
	st.local.u32 	[%rd10], %r6;
	mov.b32 	%r7, 4;
	st.local.u32 	[%rd12], %r7;
	mov.b32 	%r8, 5;
	st.local.u32 	[%rd14], %r8;
	mov.b32 	%r9, 6;
	st.local.u32 	[%rd16], %r9;
	mov.b32 	%r10, 7;
	st.local.u32 	[%rd18], %r10;
	setp.lt.u32 	%p1, %r1, 16;
	setp.gt.u32 	%p2, %r1, 15;
	cvt.u16.u32 	%rs1, %r1;
	and.b16  	%rs2, %rs1, 1;
	mul.hi.u16 	%rs3, %rs1, 21846;
	mul.lo.s16 	%rs4, %rs3, 3;
	sub.s16 	%rs5, %rs1, %rs4;
	setp.ne.s16 	%p3, %rs5, 0;
	setp.eq.s16 	%p4, %rs5, 0;
	and.b32  	%r11, %r1, 1;
	setp.eq.b32 	%p5, %r11, 1;
	and.pred  	%p6, %p5, %p2;
	and.pred  	%p7, %p4, %p6;
	selp.b32 	%r12, 768, 896, %p7;
	selp.b64 	%rd19, %rd15, %rd17, %p7;
	or.pred  	%p8, %p4, %p5;
	or.pred  	%p9, %p1, %p8;
	selp.b32 	%r13, %r12, 640, %p9;
	selp.b64 	%rd20, %rd19, %rd13, %p9;
	or.b16  	%rs6, %rs2, %rs5;
	setp.eq.s16 	%p10, %rs2, 0;
	setp.eq.s16 	%p11, %rs6, 0;
	and.pred  	%p12, %p11, %p2;
	selp.b32 	%r14, 512, %r13, %p12;
	selp.b64 	%rd21, %rd11, %rd20, %p12;
	and.pred  	%p13, %p5, %p3;
	and.pred  	%p14, %p1, %p13;
	selp.b32 	%r15, 384, %r14, %p14;
	selp.b64 	%rd22, %rd9, %rd21, %p14;
	and.pred  	%p15, %p1, %p5;
	and.pred  	%p16, %p4, %p15;
	selp.b32 	%r16, 256, %r15, %p16;
	selp.b64 	%rd23, %rd7, %rd22, %p16;
	and.pred  	%p17, %p10, %p3;
	and.pred  	%p18, %p1, %p17;
	selp.b32 	%r17, 128, %r16, %p18;
	selp.b64 	%rd24, %rd5, %rd23, %p18;
	and.pred  	%p19, %p11, %p1;
	selp.b32 	%r18, 0, %r17, %p19;
	add.s32 	%r19, %r2, %r18;
	selp.b64 	%rd25, %rd3, %rd24, %p19;
	{ // callseq 8, 0
	.param .b32 param0;
	st.param.b32 	[param0], %r19;
	.param .b64 param1;
	st.param.b64 	[param1], %rd25;
	call.uni 
	_Z1fiPi, 
	(
	param0, 
	param1
	);
	} // callseq 8
	ld.local.u32 	%r20, [%rd4];
	ld.local.u32 	%r21, [%rd6];
	add.s32 	%r22, %r21, %r20;
	ld.local.u32 	%r23, [%rd8];
	add.s32 	%r24, %r22, %r23;
	ld.local.u32 	%r25, [%rd10];
	add.s32 	%r26, %r24, %r25;
	ld.local.u32 	%r27, [%rd12];
	add.s32 	%r28, %r26, %r27;
	ld.local.u32 	%r29, [%rd14];
	add.s32 	%r30, %r28, %r29;
	ld.local.u32 	%r31, [%rd16];
	add.s32 	%r32, %r30, %r31;
	ld.local.u32 	%r33, [%rd18];
	add.s32 	%r34, %r32, %r33;
	mul.wide.u32 	%rd26, %r1, 4;
	add.s64 	%rd27, %rd2, %rd26;
	st.global.u32 	[%rd27], %r34;
	ret;

}
	// .globl	_Z21divergent_func_nestedPi
.visible .entry _Z21divergent_func_nestedPi(
	.param .u64 .ptr .align 1 _Z21divergent_func_nestedPi_param_0
)
{
	.local .align 4 .b8 	__local_depot5[32];
	.reg .b64 	%SP;
	.reg .b64 	%SPL;
	.reg .pred 	%p<36>;
	.reg .b16 	%rs<7>;
	.reg .b32 	%r<119>;
	.reg .b64 	%rd<32>;

	mov.u64 	%SPL, __local_depot5;
	cvta.local.u64 	%SP, %SPL;
	add.u64 	%rd8, %SP, 0;
	add.u64 	%rd1, %SPL, 0;
	add.u64 	%rd9, %SP, 4;
	add.u64 	%rd2, %SPL, 4;
	add.u64 	%rd10, %SP, 8;
	add.u64 	%rd11, %SPL, 8;
	add.u64 	%rd12, %SP, 12;
	add.u64 	%rd13, %SPL, 12;
	add.u64 	%rd14, %SP, 16;
	add.u64 	%rd3, %SPL, 16;
	add.u64 	%rd15, %SP, 20;
	add.u64 	%rd4, %SPL, 20;
	add.u64 	%rd16, %SP, 24;
	add.u64 	%rd5, %SPL, 24;
	add.u64 	%rd17, %SP, 28;
	add.u64 	%rd6, %SPL, 28;
	mov.u32 	%r1, %tid.x;
	mov.b32 	%r20, 0;
	st.local.u32 	[%rd1], %r20;
	shl.b32 	%r2, %r1, 7;
	mov.b32 	%r21, 1;
	st.local.u32 	[%rd2], %r21;
	mov.b32 	%r22, 2;
	st.local.u32 	[%rd11], %r22;
	mov.b32 	%r23, 3;
	st.local.u32 	[%rd13], %r23;
	mov.b32 	%r24, 4;
	st.local.u32 	[%rd3], %r24;
	mov.b32 	%r25, 5;
	st.local.u32 	[%rd4], %r25;
	mov.b32 	%r26, 6;
	st.local.u32 	[%rd5], %r26;
	mov.b32 	%r27, 7;
	st.local.u32 	[%rd6], %r27;
	setp.gt.u32 	%p3, %r1, 15;
	cvt.u16.u32 	%rs3, %r1;
	and.b16  	%rs1, %rs3, 1;
	mul.hi.u16 	%rs4, %rs3, 21846;
	mul.lo.s16 	%rs5, %rs4, 3;
	sub.s16 	%rs2, %rs3, %rs5;
	setp.ne.s16 	%p4, %rs2, 0;
	and.b32  	%r28, %r1, 1;
	setp.eq.b32 	%p5, %r28, 1;
	or.pred  	%p6, %p3, %p5;
	or.pred  	%p7, %p4, %p6;
	@%p7 bra 	$L__BB5_2;
	{ // callseq 16, 0
	.param .b32 param0;
	st.param.b32 	[param0], %r2;
	.param .b32 param1;
	st.param.b32 	[param1], 0;
	.param .b64 param2;
	st.param.b64 	[param2], %rd8;
	call.uni 
	_Z1fiiPi, 
	(
	param0, 
	param1, 
	param2
	);
	} // callseq 16
	ld.local.u32 	%r118, [%rd1];
	mov.b32 	%r117, 1;
	mov.b32 	%r116, 2;
	mov.b32 	%r115, 3;
	mov.b32 	%r114, 4;
	mov.b32 	%r113, 5;
	mov.b32 	%r112, 6;
	mov.b32 	%r111, 7;
	bra.uni 	$L__BB5_15;
$L__BB5_2:
	setp.ne.s16 	%p8, %rs1, 0;
	setp.ne.s16 	%p1, %rs2, 0;
	setp.eq.s16 	%p9, %rs2, 0;
	setp.gt.u32 	%p10, %r1, 15;
	or.pred  	%p11, %p8, %p9;
	or.pred  	%p12, %p10, %p11;
	@%p12 bra 	$L__BB5_4;
	add.s32 	%r96, %r2, 128;
	{ // callseq 15, 0
	.param .b32 param0;
	st.param.b32 	[param0], %r96;
	.param .b32 param1;
	st.param.b32 	[param1], 0;
	.param .b64 param2;
	st.param.b64 	[param2], %rd9;
	call.uni 
	_Z1fiiPi, 
	(
	param0, 
	param1, 
	param2
	);
	} // callseq 15
	ld.local.u32 	%r117, [%rd2];
	mov.b32 	%r118, 0;
	mov.b32 	%r116, 2;
	mov.b32 	%r115, 3;
	mov.b32 	%r114, 4;
	mov.b32 	%r113, 5;
	mov.b32 	%r112, 6;
	mov.b32 	%r111, 7;
	bra.uni 	$L__BB5_15;
$L__BB5_4:
	setp.ne.s16 	%p13, %rs2, 0;
	setp.gt.u32 	%p14, %r1, 15;
	setp.eq.s16 	%p15, %rs1, 0;
	or.pred  	%p16, %p14, %p15;
	or.pred  	%p17, %p13, %p16;
	@%p17 bra 	$L__BB5_6;
	add.s32 	%r85, %r2, 256;
	mul.hi.u32 	%r86, %r85, 1431655766;
	mul.lo.s32 	%r87, %r86, 3;
	sub.s32 	%r88, %r85, %r87;
	{ // callseq 14, 0
	.param .b32 param0;
	st.param.b32 	[param0], %r85;
	.param .b32 param1;
	st.param.b32 	[param1], %r88;
	.param .b64 param2;
	st.param.b64 	[param2], %rd10;
	call.uni 
	_Z1fiiPi, 
	(
	param0, 
	param1, 
	param2
	);
	} // callseq 14
	cvta.to.local.u64 	%rd25, %rd10;
	ld.local.u32 	%r116, [%rd25];
	mov.b32 	%r118, 0;
	mov.b32 	%r117, 1;
	mov.b32 	%r115, 3;
	mov.b32 	%r114, 4;
	mov.b32 	%r113, 5;
	mov.b32 	%r112, 6;
	mov.b32 	%r111, 7;
	bra.uni 	$L__BB5_15;
$L__BB5_6:
	setp.eq.s16 	%p18, %rs1, 0;
	setp.gt.u32 	%p19, %r1, 15;
	not.pred 	%p20, %p1;
	or.pred  	%p21, %p18, %p20;
	or.pred  	%p22, %p19, %p21;
	@%p22 bra 	$L__BB5_8;
	add.s32 	%r77, %r2, 384;
	{ // callseq 13, 0
	.param .b32 param0;
	st.param.b32 	[param0], %r77;
	.param .b32 param1;
	st.param.b32 	[param1], 0;
	.param .b64 param2;
	st.param.b64 	[param2], %rd12;
	call.uni 
	_Z1fiiPi, 
	(
	param0, 
	param1, 
	param2
	);
	} // callseq 13
	cvta.to.local.u64 	%rd23, %rd12;
	ld.local.u32 	%r115, [%rd23];
	mov.b32 	%r118, 0;
	mov.b32 	%r117, 1;
	mov.b32 	%r116, 2;
	mov.b32 	%r114, 4;
	mov.b32 	%r113, 5;
	mov.b32 	%r112, 6;
	mov.b32 	%r111, 7;
	bra.uni 	$L__BB5_15;
$L__BB5_8:
	or.b16  	%rs6, %rs1, %rs2;
	setp.gt.u32 	%p2, %r1, 15;
	setp.lt.u32 	%p23, %r1, 16;
	setp.ne.s16 	%p24, %rs6, 0;
	or.pred  	%p25, %p24, %p23;
	@%p25 bra 	$L__BB5_10;
	add.s32 	%r66, %r2, 512;
	mul.hi.u32 	%r67, %r66, 858993460;
	mul.lo.s32 	%r68, %r67, 5;
	sub.s32 	%r69, %r66, %r68;
	{ // callseq 12, 0
	.param .b32 param0;
	st.param.b32 	[param0], %r66;
	.param .b32 param1;
	st.param.b32 	[param1], %r69;
	.param .b64 param2;
	st.param.b64 	[param2], %rd14;
	call.uni 
	_Z1fiiPi, 
	(
	param0, 
	param1, 
	param2
	);
	} // callseq 12
	ld.local.u32 	%r114, [%rd3];
	mov.b32 	%r118, 0;
	mov.b32 	%r117, 1;
	mov.b32 	%r116, 2;
	mov.b32 	%r115, 3;
	mov.b32 	%r113, 5;
	mov.b32 	%r112, 6;
	mov.b32 	%r111, 7;
	bra.uni 	$L__BB5_15;
$L__BB5_10:
	setp.ne.s16 	%p26, %rs1, 0;
	setp.eq.s16 	%p27, %rs2, 0;
	setp.lt.u32 	%p28, %r1, 16;
	or.pred  	%p29, %p27, %p26;
	or.pred  	%p30, %p28, %p29;
	@%p30 bra 	$L__BB5_12;
	add.s32 	%r36, %r2, 640;
	mul.hi.u32 	%r37, %r36, 715827883;
	mul.lo.s32 	%r38, %r37, 6;
	sub.s32 	%r39, %r36, %r38;
	{ // callseq 9, 0
	.param .b32 param0;
	st.param.b32 	[param0], %r36;
	.param .b32 param1;
	st.param.b32 	[param1], %r39;
	.param .b64 param2;
	st.param.b64 	[param2], %rd15;
	call.uni 
	_Z1fiiPi, 
	(
	param0, 
	param1, 
	param2
	);
	} // callseq 9
	ld.local.u32 	%r113, [%rd4];
	mov.b32 	%r118, 0;
	mov.b32 	%r117, 1;
	mov.b32 	%r116, 2;
	mov.b32 	%r115, 3;
	mov.b32 	%r114, 4;
	mov.b32 	%r112, 6;
	mov.b32 	%r111, 7;
	bra.uni 	$L__BB5_15;
$L__BB5_12:
	setp.eq.s16 	%p31, %rs1, 0;
	setp.ne.s16 	%p32, %rs2, 0;
	not.pred 	%p33, %p2;
	or.pred  	%p34, %p31, %p33;
	or.pred  	%p35, %p32, %p34;
	@%p35 bra 	$L__BB5_14;
	add.s32 	%r55, %r2, 768;
	mul.hi.u32 	%r56, %r55, 613566757;
	mul.lo.s32 	%r57, %r56, 7;
	sub.s32 	%r58, %r55, %r57;
	{ // callseq 11, 0
	.param .b32 param0;
	st.param.b32 	[param0], %r55;
	.param .b32 param1;
	st.param.b32 	[param1], %r58;
	.param .b64 param2;
	st.param.b64 	[param2], %rd16;
	call.uni 
	_Z1fiiPi, 
	(
	param0, 
	param1, 
	param2
	);
	} // callseq 11
	ld.local.u32 	%r112, [%rd5];
	mov.b32 	%r118, 0;
	mov.b32 	%r117, 1;
	mov.b32 	%r116, 2;
	mov.b32 	%r115, 3;
	mov.b32 	%r114, 4;
	mov.b32 	%r113, 5;
	mov.b32 	%r111, 7;
	bra.uni 	$L__BB5_15;
$L__BB5_14:
	add.s32 	%r47, %r2, 896;
	{ // callseq 10, 0
	.param .b32 param0;
	st.param.b32 	[param0], %r47;
	.param .b32 param1;
	st.param.b32 	[param1], 0;
	.param .b64 param2;
	st.param.b64 	[param2], %rd17;
	call.uni 
	_Z1fiiPi, 
	(
	param0, 
	param1, 
	param2
	);
	} // callseq 10
	ld.local.u32 	%r111, [%rd6];
	mov.b32 	%r118, 0;
	mov.b32 	%r117, 1;
	mov.b32 	%r116, 2;
	mov.b32 	%r115, 3;
	mov.b32 	%r114, 4;
	mov.b32 	%r113, 5;
	mov.b32 	%r112, 6;
$L__BB5_15:
	ld.param.u64 	%rd31, [_Z21divergent_func_nestedPi_param_0];
	cvta.to.global.u64 	%rd28, %rd31;
	add.s32 	%r104, %r117, %r118;
	add.s32 	%r105, %r104, %r116;
	add.s32 	%r106, %r105, %r115;
	add.s32 	%r107, %r106, %r114;
	add.s32 	%r108, %r107, %r113;
	add.s32 	%r109, %r108, %r112;
	add.s32 	%r110, %r109, %r111;
	mul.wide.u32 	%rd29, %r1, 4;
	add.s64 	%rd30, %rd28, %rd29;
	st.global.u32 	[%rd30], %r110;
	ret;

}
	// .globl	_Z25divergent_func_nested_optPi
.visible .entry _Z25divergent_func_nested_optPi(
	.param .u64 .ptr .align 1 _Z25divergent_func_nested_optPi_param_0
)
{
	.local .align 4 .b8 	__local_depot6[32];
	.reg .b64 	%SP;
	.reg .b64 	%SPL;
	.reg .pred 	%p<20>;
	.reg .b16 	%rs<7>;
	.reg .b32 	%r<60>;
	.reg .b64 	%rd<28>;

	mov.u64 	%SPL, __local_depot6;
	cvta.local.u64 	%SP, %SPL;
	ld.param.u64 	%rd1, [_Z25divergent_func_nested_optPi_param_0];
	cvta.to.global.u64 	%rd2, %rd1;
	add.u64 	%rd3, %SP, 0;
	add.u64 	%rd4, %SPL, 0;
	add.u64 	%rd5, %SP, 4;
	add.u64 	%rd6, %SPL, 4;
	add.u64 	%rd7, %SP, 8;
	add.u64 	%rd8, %SPL, 8;
	add.u64 	%rd9, %SP, 12;
	add.u64 	%rd10, %SPL, 12;
	add.u64 	%rd11, %SP, 16;
	add.u64 	%rd12, %SPL, 16;
	add.u64 	%rd13, %SP, 20;
	add.u64 	%rd14, %SPL, 20;
	add.u64 	%rd15, %SP, 24;
	add.u64 	%rd16, %SPL, 24;
	add.u64 	%rd17, %SP, 28;
	add.u64 	%rd18, %SPL, 28;
	mov.u32 	%r1, %tid.x;
	shl.b32 	%r2, %r1, 7;
	mov.b32 	%r3, 0;
	st.local.u32 	[%rd4], %r3;
	add.s32 	%r4, %r2, 128;
	mov.b32 	%r5, 1;
	st.local.u32 	[%rd6], %r5;
	add.s32 	%r6, %r2, 256;
	mul.hi.u32 	%r7, %r6, 1431655766;
	mul.lo.s32 	%r8, %r7, 3;
	sub.s32 	%r9, %r6, %r8;
	mov.b32 	%r10, 2;
	st.local.u32 	[%rd8], %r10;
	add.s32 	%r11, %r2, 384;
	mov.b32 	%r12, 3;
	st.local.u32 	[%rd10], %r12;
	add.s32 	%r13, %r2, 512;
	mul.hi.u32 	%r14, %r13, 858993460;
	mul.lo.s32 	%r15, %r14, 5;
	sub.s32 	%r16, %r13, %r15;
	mov.b32 	%r17, 4;
	st.local.u32 	[%rd12], %r17;
	add.s32 	%r18, %r2, 640;
	mul.hi.u32 	%r19, %r18, 715827883;
	mul.lo.s32 	%r20, %r19, 6;
	sub.s32 	%r21, %r18, %r20;
	mov.b32 	%r22, 5;
	st.local.u32 	[%rd14], %r22;
	add.s32 	%r23, %r2, 768;
	mul.hi.u32 	%r24, %r23, 613566757;
	mul.lo.s32 	%r25, %r24, 7;
	sub.s32 	%r26, %r23, %r25;
	mov.b32 	%r27, 6;
	st.local.u32 	[%rd16], %r27;
	add.s32 	%r28, %r2, 896;
	mov.b32 	%r29, 7;
	st.local.u32 	[%rd18], %r29;
	setp.lt.u32 	%p1, %r1, 16;
	setp.gt.u32 	%p2, %r1, 15;
	cvt.u16.u32 	%rs1, %r1;
	and.b16  	%rs2, %rs1, 1;
	mul.hi.u16 	%rs3, %rs1, 21846;
	mul.lo.s16 	%rs4, %rs3, 3;
	sub.s16 	%rs5, %rs1, %rs4;
	setp.ne.s16 	%p3, %rs5, 0;
	setp.eq.s16 	%p4, %rs5, 0;
	and.b32  	%r30, %r1, 1;
	setp.eq.b32 	%p5, %r30, 1;
	and.pred  	%p6, %p5, %p2;
	and.pred  	%p7, %p4, %p6;
	selp.b32 	%r31, %r23, %r28, %p7;
	selp.b32 	%r32, %r26, 0, %p7;
	selp.b64 	%rd19, %rd15, %rd17, %p7;
	or.pred  	%p8, %p4, %p5;
	or.pred  	%p9, %p1, %p8;
	selp.b32 	%r33, %r31, %r18, %p9;
	selp.b32 	%r34, %r32, %r21, %p9;
	selp.b64 	%rd20, %rd19, %rd13, %p9;
	or.b16  	%rs6, %rs2, %rs5;
	setp.eq.s16 	%p10, %rs2, 0;
	setp.eq.s16 	%p11, %rs6, 0;
	and.pred  	%p12, %p11, %p2;
	selp.b32 	%r35, %r13, %r33, %p12;
	selp.b32 	%r36, %r16, %r34, %p12;
	selp.b64 	%rd21, %rd11, %rd20, %p12;
	and.pred  	%p13, %p5, %p3;
	and.pred  	%p14, %p1, %p13;
	selp.b32 	%r37, %r11, %r35, %p14;
	selp.b32 	%r38, 0, %r36, %p14;
	selp.b64 	%rd22, %rd9, %rd21, %p14;
	and.pred  	%p15, %p1, %p5;
	and.pred  	%p16, %p4, %p15;
	selp.b32 	%r39, %r6, %r37, %p16;
	selp.b32 	%r40, %r9, %r38, %p16;
	selp.b64 	%rd23, %rd7, %rd22, %p16;
	and.pred  	%p17, %p10, %p3;
	and.pred  	%p18, %p1, %p17;
	selp.b32 	%r41, %r4, %r39, %p18;
	selp.b64 	%rd24, %rd5, %rd23, %p18;
	and.pred  	%p19, %p11, %p1;
	selp.b32 	%r42, %r2, %r41, %p19;
	selp.b32 	%r43, 0, %r40, %p19;
	selp.b32 	%r44, 0, %r43, %p18;
	selp.b64 	%rd25, %rd3, %rd24, %p19;
	{ // callseq 17, 0
	.param .b32 param0;
	st.param.b32 	[param0], %r42;
	.param .b32 param1;
	st.param.b32 	[param1], %r44;
	.param .b64 param2;
	st.param.b64 	[param2], %rd25;
	call.uni 
	_Z1fiiPi, 
	(
	param0, 
	param1, 
	param2
	);
	} // callseq 17
	ld.local.u32 	%r45, [%rd4];
	ld.local.u32 	%r46, [%rd6];
	add.s32 	%r47, %r46, %r45;
	ld.local.u32 	%r48, [%rd8];
	add.s32 	%r49, %r47, %r48;
	ld.local.u32 	%r50, [%rd10];
	add.s32 	%r51, %r49, %r50;
	ld.local.u32 	%r52, [%rd12];
	add.s32 	%r53, %r51, %r52;
	ld.local.u32 	%r54, [%rd14];
	add.s32 	%r55, %r53, %r54;
	ld.local.u32 	%r56, [%rd16];
	add.s32 	%r57, %r55, %r56;
	ld.local.u32 	%r58, [%rd18];
	add.s32 	%r59, %r57, %r58;
	mul.wide.u32 	%rd26, %r1, 4;
	add.s64 	%rd27, %rd2, %rd26;
	st.global.u32 	[%rd27], %r59;
	ret;

}
	// .globl	_Z25divergent_func_three_argsPi
.visible .entry _Z25divergent_func_three_argsPi(
	.param .u64 .ptr .align 1 _Z25divergent_func_three_argsPi_param_0
)
{
	.local .align 4 .b8 	__local_depot7[32];
	.reg .b64 	%SP;
	.reg .b64 	%SPL;
	.reg .pred 	%p<36>;
	.reg .b16 	%rs<7>;
	.reg .b32 	%r<143>;
	.reg .b64 	%rd<32>;

	mov.u64 	%SPL, __local_depot7;
	cvta.local.u64 	%SP, %SPL;
	add.u64 	%rd8, %SP, 0;
	add.u64 	%rd1, %SPL, 0;
	add.u64 	%rd9, %SP, 4;
	add.u64 	%rd2, %SPL, 4;
	add.u64 	%rd10, %SP, 8;
	add.u64 	%rd11, %SPL, 8;
	add.u64 	%rd12, %SP, 12;
	add.u64 	%rd13, %SPL, 12;
	add.u64 	%rd14, %SP, 16;
	add.u64 	%rd3, %SPL, 16;
	add.u64 	%rd15, %SP, 20;
	add.u64 	%rd4, %SPL, 20;
	add.u64 	%rd16, %SP, 24;
	add.u64 	%rd5, %SPL, 24;
	add.u64 	%rd17, %SP, 28;
	add.u64 	%rd6, %SPL, 28;
	mov.u32 	%r1, %tid.x;
	mov.b32 	%r20, 0;
	st.local.u32 	[%rd1], %r20;
	shl.b32 	%r2, %r1, 7;
	mov.b32 	%r21, 1;
	st.local.u32 	[%rd2], %r21;
	mov.b32 	%r22, 2;
	st.local.u32 	[%rd11], %r22;
	mov.b32 	%r23, 3;
	st.local.u32 	[%rd13], %r23;
	mov.b32 	%r24, 4;
	st.local.u32 	[%rd3], %r24;
	mov.b32 	%r25, 5;
	st.local.u32 	[%rd4], %r25;
	mov.b32 	%r26, 6;
	st.local.u32 	[%rd5], %r26;
	mov.b32 	%r27, 7;
	st.local.u32 	[%rd6], %r27;
	setp.gt.u32 	%p3, %r1, 15;
	cvt.u16.u32 	%rs3, %r1;
	and.b16  	%rs1, %rs3, 1;
	mul.hi.u16 	%rs4, %rs3, 21846;
	mul.lo.s16 	%rs5, %rs4, 3;
	sub.s16 	%rs2, %rs3, %rs5;
	setp.ne.s16 	%p4, %rs2, 0;
	and.b32  	%r28, %r1, 1;
	setp.eq.b32 	%p5, %r28, 1;
	or.pred  	%p6, %p3, %p5;
	or.pred  	%p7, %p4, %p6;
	@%p7 bra 	$L__BB7_2;
	mul.hi.u32 	%r125, %r2, 429496730;
	mul.lo.s32 	%r126, %r125, 10;
	sub.s32 	%r127, %r2, %r126;
	{ // callseq 25, 0
	.param .b32 param0;
	st.param.b32 	[param0], %r2;
	.param .b32 param1;
	st.param.b32 	[param1], 0;
	.param .b32 param2;
	st.param.b32 	[param2], %r127;
	.param .b64 param3;
	st.param.b64 	[param3], %rd8;
	call.uni 
	_Z1fiiiPi, 
	(
	param0, 
	param1, 
	param2, 
	param3
	);
	} // callseq 25
	ld.local.u32 	%r142, [%rd1];
	mov.b32 	%r141, 1;
	mov.b32 	%r140, 2;
	mov.b32 	%r139, 3;
	mov.b32 	%r138, 4;
	mov.b32 	%r137, 5;
	mov.b32 	%r136, 6;
	mov.b32 	%r135, 7;
	bra.uni 	$L__BB7_15;
$L__BB7_2:
	setp.ne.s16 	%p8, %rs1, 0;
	setp.ne.s16 	%p1, %rs2, 0;
	setp.eq.s16 	%p9, %rs2, 0;
	setp.gt.u32 	%p10, %r1, 15;
	or.pred  	%p11, %p8, %p9;
	or.pred  	%p12, %p10, %p11;
	@%p12 bra 	$L__BB7_4;
	add.s32 	%r114, %r2, 128;
	mul.hi.u32 	%r115, %r114, 214748365;
	mul.lo.s32 	%r116, %r115, 20;
	sub.s32 	%r117, %r114, %r116;
	{ // callseq 24, 0
	.param .b32 param0;
	st.param.b32 	[param0], %r114;
	.param .b32 param1;
	st.param.b32 	[param1], 0;
	.param .b32 param2;
	st.param.b32 	[param2], %r117;
	.param .b64 param3;
	st.param.b64 	[param3], %rd9;
	call.uni 
	_Z1fiiiPi, 
	(
	param0, 
	param1, 
	param2, 
	param3
	);
	} // callseq 24
	ld.local.u32 	%r141, [%rd2];
	mov.b32 	%r142, 0;
	mov.b32 	%r140, 2;
	mov.b32 	%r139, 3;
	mov.b32 	%r138, 4;
	mov.b32 	%r137, 5;
	mov.b32 	%r136, 6;
	mov.b32 	%r135, 7;
	bra.uni 	$L__BB7_15;
$L__BB7_4:
	setp.ne.s16 	%p13, %rs2, 0;
	setp.gt.u32 	%p14, %r1, 15;
	setp.eq.s16 	%p15, %rs1, 0;
	or.pred  	%p16, %p14, %p15;
	or.pred  	%p17, %p13, %p16;
	@%p17 bra 	$L__BB7_6;
	add.s32 	%r100, %r2, 256;
	mul.hi.u32 	%r101, %r100, 143165577;
	mul.lo.s32 	%r102, %r101, 30;
	sub.s32 	%r103, %r100, %r102;
	mul.hi.u32 	%r104, %r100, 1431655766;
	mul.lo.s32 	%r105, %r104, 3;
	sub.s32 	%r106, %r100, %r105;
	{ // callseq 23, 0
	.param .b32 param0;
	st.param.b32 	[param0], %r100;
	.param .b32 param1;
	st.param.b32 	[param1], %r106;
	.param .b32 param2;
	st.param.b32 	[param2], %r103;
	.param .b64 param3;
	st.param.b64 	[param3], %rd10;
	call.uni 
	_Z1fiiiPi, 
	(
	param0, 
	param1, 
	param2, 
	param3
	);
	} // callseq 23
	cvta.to.local.u64 	%rd25, %rd10;
	ld.local.u32 	%r140, [%rd25];
	mov.b32 	%r142, 0;
	mov.b32 	%r141, 1;
	mov.b32 	%r139, 3;
	mov.b32 	%r138, 4;
	mov.b32 	%r137, 5;
	mov.b32 	%r136, 6;
	mov.b32 	%r135, 7;
	bra.uni 	$L__BB7_15;
$L__BB7_6:
	setp.eq.s16 	%p18, %rs1, 0;
	setp.gt.u32 	%p19, %r1, 15;
	not.pred 	%p20, %p1;
	or.pred  	%p21, %p18, %p20;
	or.pred  	%p22, %p19, %p21;
	@%p22 bra 	$L__BB7_8;
	add.s32 	%r89, %r2, 384;
	mul.hi.u32 	%r90, %r89, 107374183;
	mul.lo.s32 	%r91, %r90, 40;
	sub.s32 	%r92, %r89, %r91;
	{ // callseq 22, 0
	.param .b32 param0;
	st.param.b32 	[param0], %r89;
	.param .b32 param1;
	st.param.b32 	[param1], 0;
	.param .b32 param2;
	st.param.b32 	[param2], %r92;
	.param .b64 param3;
	st.param.b64 	[param3], %rd12;
	call.uni 
	_Z1fiiiPi, 
	(
	param0, 
	param1, 
	param2, 
	param3
	);
	} // callseq 22
	cvta.to.local.u64 	%rd23, %rd12;
	ld.local.u32 	%r139, [%rd23];
	mov.b32 	%r142, 0;
	mov.b32 	%r141, 1;
	mov.b32 	%r140, 2;
	mov.b32 	%r138, 4;
	mov.b32 	%r137, 5;
	mov.b32 	%r136, 6;
	mov.b32 	%r135, 7;
	bra.uni 	$L__BB7_15;
$L__BB7_8:
	or.b16  	%rs6, %rs1, %rs2;
	setp.gt.u32 	%p2, %r1, 15;
	setp.lt.u32 	%p23, %r1, 16;
	setp.ne.s16 	%p24, %rs6, 0;
	or.pred  	%p25, %p24, %p23;
	@%p25 bra 	$L__BB7_10;
	add.s32 	%r75, %r2, 512;
	mul.hi.u32 	%r76, %r75, 85899346;
	mul.lo.s32 	%r77, %r76, 50;
	sub.s32 	%r78, %r75, %r77;
	mul.hi.u32 	%r79, %r75, 858993460;
	mul.lo.s32 	%r80, %r79, 5;
	sub.s32 	%r81, %r75, %r80;
	{ // callseq 21, 0
	.param .b32 param0;
	st.param.b32 	[param0], %r75;
	.param .b32 param1;
	st.param.b32 	[param1], %r81;
	.param .b32 param2;
	st.param.b32 	[param2], %r78;
	.param .b64 param3;
	st.param.b64 	[param3], %rd14;
	call.uni 
	_Z1fiiiPi, 
	(
	param0, 
	param1, 
	param2, 
	param3
	);
	} // callseq 21
	ld.local.u32 	%r138, [%rd3];
	mov.b32 	%r142, 0;
	mov.b32 	%r141, 1;
	mov.b32 	%r140, 2;
	mov.b32 	%r139, 3;
	mov.b32 	%r137, 5;
	mov.b32 	%r136, 6;
	mov.b32 	%r135, 7;
	bra.uni 	$L__BB7_15;
$L__BB7_10:
	setp.ne.s16 	%p26, %rs1, 0;
	setp.eq.s16 	%p27, %rs2, 0;
	setp.lt.u32 	%p28, %r1, 16;
	or.pred  	%p29, %p27, %p26;
	or.pred  	%p30, %p28, %p29;
	@%p30 bra 	$L__BB7_12;
	add.s32 	%r36, %r2, 640;
	mul.hi.u32 	%r37, %r36, 71582789;
	mul.lo.s32 	%r38, %r37, 60;
	sub.s32 	%r39, %r36, %r38;
	mul.hi.u32 	%r40, %r36, 715827883;
	mul.lo.s32 	%r41, %r40, 6;
	sub.s32 	%r42, %r36, %r41;
	{ // callseq 18, 0
	.param .b32 param0;
	st.param.b32 	[param0], %r36;
	.param .b32 param1;
	st.param.b32 	[param1], %r42;
	.param .b32 param2;
	st.param.b32 	[param2], %r39;
	.param .b64 param3;
	st.param.b64 	[param3], %rd15;
	call.uni 
	_Z1fiiiPi, 
	(
	param0, 
	param1, 
	param2, 
	param3
	);
	} // callseq 18
	ld.local.u32 	%r137, [%rd4];
	mov.b32 	%r142, 0;
	mov.b32 	%r141, 1;
	mov.b32 	%r140, 2;
	mov.b32 	%r139, 3;
	mov.b32 	%r138, 4;
	mov.b32 	%r136, 6;
	mov.b32 	%r135, 7;
	bra.uni 	$L__BB7_15;
$L__BB7_12:
	setp.eq.s16 	%p31, %rs1, 0;
	setp.ne.s16 	%p32, %rs2, 0;
	not.pred 	%p33, %p2;
	or.pred  	%p34, %p31, %p33;
	or.pred  	%p35, %p32, %p34;
	@%p35 bra 	$L__BB7_14;
	add.s32 	%r61, %r2, 768;
	mul.hi.u32 	%r62, %r61, 61356676;
	mul.lo.s32 	%r63, %r62, 70;
	sub.s32 	%r64, %r61, %r63;
	mul.hi.u32 	%r65, %r61, 613566757;
	mul.lo.s32 	%r66, %r65, 7;
	sub.s32 	%r67, %r61, %r66;
	{ // callseq 20, 0
	.param .b32 param0;
	st.param.b32 	[param0], %r61;
	.param .b32 param1;
	st.param.b32 	[param1], %r67;
	.param .b32 param2;
	st.param.b32 	[param2], %r64;
	.param .b64 param3;
	st.param.b64 	[param3], %rd16;
	call.uni 
	_Z1fiiiPi, 
	(
	param0, 
	param1, 
	param2, 
	param3
	);
	} // callseq 20
	ld.local.u32 	%r136, [%rd5];
	mov.b32 	%r142, 0;
	mov.b32 	%r141, 1;
	mov.b32 	%r140, 2;
	mov.b32 	%r139, 3;
	mov.b32 	%r138, 4;
	mov.b32 	%r137, 5;
	mov.b32 	%r135, 7;
	bra.uni 	$L__BB7_15;
$L__BB7_14:
	add.s32 	%r50, %r2, 896;
	mul.hi.u32 	%r51, %r50, 53687092;
	mul.lo.s32 	%r52, %r51, 80;
	sub.s32 	%r53, %r50, %r52;
	{ // callseq 19, 0
	.param .b32 param0;
	st.param.b32 	[param0], %r50;
	.param .b32 param1;
	st.param.b32 	[param1], 0;
	.param .b32 param2;
	st.param.b32 	[param2], %r53;
	.param .b64 param3;
	st.param.b64 	[param3], %rd17;
	call.uni 
	_Z1fiiiPi, 
	(
	param0, 
	param1, 
	param2, 
	param3
	);
	} // callseq 19
	ld.local.u32 	%r135, [%rd6];
	mov.b32 	%r142, 0;
	mov.b32 	%r141, 1;
	mov.b32 	%r140, 2;
	mov.b32 	%r139, 3;
	mov.b32 	%r138, 4;
	mov.b32 	%r137, 5;
	mov.b32 	%r136, 6;
$L__BB7_15:
	ld.param.u64 	%rd31, [_Z25divergent_func_three_argsPi_param_0];
	cvta.to.global.u64 	%rd28, %rd31;
	add.s32 	%r128, %r141, %r142;
	add.s32 	%r129, %r128, %r140;
	add.s32 	%r130, %r129, %r139;
	add.s32 	%r131, %r130, %r138;
	add.s32 	%r132, %r131, %r137;
	add.s32 	%r133, %r132, %r136;
	add.s32 	%r134, %r133, %r135;
	mul.wide.u32 	%rd29, %r1, 4;
	add.s64 	%rd30, %rd28, %rd29;
	st.global.u32 	[%rd30], %r134;
	ret;

}
	// .globl	_Z29divergent_func_three_args_optPi
.visible .entry _Z29divergent_func_three_args_optPi(
	.param .u64 .ptr .align 1 _Z29divergent_func_three_args_optPi_param_0
)
{
	.local .align 4 .b8 	__local_depot8[32];
	.reg .b64 	%SP;
	.reg .b64 	%SPL;
	.reg .pred 	%p<20>;
	.reg .b16 	%rs<7>;
	.reg .b32 	%r<91>;
	.reg .b64 	%rd<28>;

	mov.u64 	%SPL, __local_depot8;
	cvta.local.u64 	%SP, %SPL;
	ld.param.u64 	%rd1, [_Z29divergent_func_three_args_optPi_param_0];
	cvta.to.global.u64 	%rd2, %rd1;
	add.u64 	%rd3, %SP, 0;
	add.u64 	%rd4, %SPL, 0;
	add.u64 	%rd5, %SP, 4;
	add.u64 	%rd6, %SPL, 4;
	add.u64 	%rd7, %SP, 8;
	add.u64 	%rd8, %SPL, 8;
	add.u64 	%rd9, %SP, 12;
	add.u64 	%rd10, %SPL, 12;
	add.u64 	%rd11, %SP, 16;
	add.u64 	%rd12, %SPL, 16;
	add.u64 	%rd13, %SP, 20;
	add.u64 	%rd14, %SPL, 20;
	add.u64 	%rd15, %SP, 24;
	add.u64 	%rd16, %SPL, 24;
	add.u64 	%rd17, %SP, 28;
	add.u64 	%rd18, %SPL, 28;
	mov.u32 	%r1, %tid.x;
	shl.b32 	%r2, %r1, 7;
	mul.hi.u32 	%r3, %r2, 429496730;
	mul.lo.s32 	%r4, %r3, 10;
	sub.s32 	%r5, %r2, %r4;
	mov.b32 	%r6, 0;
	st.local.u32 	[%rd4], %r6;
	add.s32 	%r7, %r2, 128;
	mul.hi.u32 	%r8, %r7, 214748365;
	mul.lo.s32 	%r9, %r8, 20;
	sub.s32 	%r10, %r7, %r9;
	mov.b32 	%r11, 1;
	st.local.u32 	[%rd6], %r11;
	add.s32 	%r12, %r2, 256;
	mul.hi.u32 	%r13, %r12, 1431655766;
	mul.lo.s32 	%r14, %r13, 3;
	sub.s32 	%r15, %r12, %r14;
	mul.hi.u32 	%r16, %r12, 143165577;
	mul.lo.s32 	%r17, %r16, 30;
	sub.s32 	%r18, %r12, %r17;
	mov.b32 	%r19, 2;
	st.local.u32 	[%rd8], %r19;
	add.s32 	%r20, %r2, 384;
	mul.hi.u32 	%r21, %r20, 107374183;
	mul.lo.s32 	%r22, %r21, 40;
	sub.s32 	%r23, %r20, %r22;
	mov.b32 	%r24, 3;
	st.local.u32 	[%rd10], %r24;
	add.s32 	%r25, %r2, 512;
	mul.hi.u32 	%r26, %r25, 858993460;
	mul.lo.s32 	%r27, %r26, 5;
	sub.s32 	%r28, %r25, %r27;
	mul.hi.u32 	%r29, %r25, 85899346;
	mul.lo.s32 	%r30, %r29, 50;
	sub.s32 	%r31, %r25, %r30;
	mov.b32 	%r32, 4;
	st.local.u32 	[%rd12], %r32;
	add.s32 	%r33, %r2, 640;
	mul.hi.u32 	%r34, %r33, 715827883;
	mul.lo.s32 	%r35, %r34, 6;
	sub.s32 	%r36, %r33, %r35;
	mul.hi.u32 	%r37, %r33, 71582789;
	mul.lo.s32 	%r38, %r37, 60;
	sub.s32 	%r39, %r33, %r38;
	mov.b32 	%r40, 5;
	st.local.u32 	[%rd14], %r40;
	add.s32 	%r41, %r2, 768;
	mul.hi.u32 	%r42, %r41, 613566757;
	mul.lo.s32 	%r43, %r42, 7;
	sub.s32 	%r44, %r41, %r43;
	mul.hi.u32 	%r45, %r41, 61356676;
	mul.lo.s32 	%r46, %r45, 70;
	sub.s32 	%r47, %r41, %r46;
	mov.b32 	%r48, 6;
	st.local.u32 	[%rd16], %r48;
	add.s32 	%r49, %r2, 896;
	mul.hi.u32 	%r50, %r49, 53687092;
	mul.lo.s32 	%r51, %r50, 80;
	sub.s32 	%r52, %r49, %r51;
	mov.b32 	%r53, 7;
	st.local.u32 	[%rd18], %r53;
	setp.lt.u32 	%p1, %r1, 16;
	setp.gt.u32 	%p2, %r1, 15;
	cvt.u16.u32 	%rs1, %r1;
	and.b16  	%rs2, %rs1, 1;
	mul.hi.u16 	%rs3, %rs1, 21846;
	mul.lo.s16 	%rs4, %rs3, 3;
	sub.s16 	%rs5, %rs1, %rs4;
	setp.ne.s16 	%p3, %rs5, 0;
	setp.eq.s16 	%p4, %rs5, 0;
	and.b32  	%r54, %r1, 1;
	setp.eq.b32 	%p5, %r54, 1;
	and.pred  	%p6, %p5, %p2;
	and.pred  	%p7, %p4, %p6;
	selp.b32 	%r55, %r41, %r49, %p7;
	selp.b32 	%r56, %r44, 0, %p7;
	selp.b32 	%r57, %r47, %r52, %p7;
	selp.b64 	%rd19, %rd15, %rd17, %p7;
	or.pred  	%p8, %p4, %p5;
	or.pred  	%p9, %p1, %p8;
	selp.b32 	%r58, %r55, %r33, %p9;
	selp.b32 	%r59, %r56, %r36, %p9;
	selp.b32 	%r60, %r57, %r39, %p9;
	selp.b64 	%rd20, %rd19, %rd13, %p9;
	or.b16  	%rs6, %rs2, %rs5;
	setp.eq.s16 	%p10, %rs2, 0;
	setp.eq.s16 	%p11, %rs6, 0;
	and.pred  	%p12, %p11, %p2;
	selp.b32 	%r61, %r25, %r58, %p12;
	selp.b32 	%r62, %r28, %r59, %p12;
	selp.b32 	%r63, %r31, %r60, %p12;
	selp.b64 	%rd21, %rd11, %rd20, %p12;
	and.pred  	%p13, %p5, %p3;
	and.pred  	%p14, %p1, %p13;
	selp.b32 	%r64, %r20, %r61, %p14;
	selp.b32 	%r65, 0, %r62, %p14;
	selp.b32 	%r66, %r23, %r63, %p14;
	selp.b64 	%rd22, %rd9, %rd21, %p14;
	and.pred  	%p15, %p1, %p5;
	and.pred  	%p16, %p4, %p15;
	selp.b32 	%r67, %r12, %r64, %p16;
	selp.b32 	%r68, %r15, %r65, %p16;
	selp.b32 	%r69, %r18, %r66, %p16;
	selp.b64 	%rd23, %rd7, %rd22, %p16;
	and.pred  	%p17, %p10, %p3;
	and.pred  	%p18, %p1, %p17;
	selp.b32 	%r70, %r7, %r67, %p18;
	selp.b32 	%r71, %r10, %r69, %p18;
	selp.b64 	%rd24, %rd5, %rd23, %p18;
	and.pred  	%p19, %p11, %p1;
	selp.b32 	%r72, %r2, %r70, %p19;
	selp.b32 	%r73, 0, %r68, %p19;
	selp.b32 	%r74, 0, %r73, %p18;
	selp.b32 	%r75, %r5, %r71, %p19;
	selp.b64 	%rd25, %rd3, %rd24, %p19;
	{ // callseq 26, 0
	.param .b32 param0;
	st.param.b32 	[param0], %r72;
	.param .b32 param1;
	st.param.b32 	[param1], %r74;
	.param .b32 param2;
	st.param.b32 	[param2], %r75;
	.param .b64 param3;
	st.param.b64 	[param3], %rd25;
	call.uni 
	_Z1fiiiPi, 
	(
	param0, 
	param1, 
	param2, 
	param3
	);
	} // callseq 26
	ld.local.u32 	%r76, [%rd4];
	ld.local.u32 	%r77, [%rd6];
	add.s32 	%r78, %r77, %r76;
	ld.local.u32 	%r79, [%rd8];
	add.s32 	%r80, %r78, %r79;
	ld.local.u32 	%r81, [%rd10];
	add.s32 	%r82, %r80, %r81;
	ld.local.u32 	%r83, [%rd12];
	add.s32 	%r84, %r82, %r83;
	ld.local.u32 	%r85, [%rd14];
	add.s32 	%r86, %r84, %r85;
	ld.local.u32 	%r87, [%rd16];
	add.s32 	%r88, %r86, %r87;
	ld.local.u32 	%r89, [%rd18];
	add.s32 	%r90, %r88, %r89;
	mul.wide.u32 	%rd26, %r1, 4;
	add.s64 	%rd27, %rd2, %rd26;
	st.global.u32 	[%rd27], %r90;
	ret;

}


// ===== COMPILED SASS (sm_100) =====

	.target	sm_100

	.elftype	@"ET_EXEC"


//--------------------- .note.nv.tkinfo           --------------------------
	.section	.note.nv.tkinfo,"",@"SHT_NOTE"
	.sectionflags	@"SHF_NOTE_NV_TKINFO"
	.tkinfo
        /*0018*/ 	.word	0x00000002
        /*0030*/ 	.string	""
        /*0030*/ 	.string	"ptxas"
        /*0030*/ 	.string	"Cuda compilation tools, release 13.0, V13.0.88"
        /*0030*/ 	.string	"Build cuda_13.0.r13.0/compiler.36424714_0"
        /*0030*/ 	.string	"-arch sm_100 -m 64 "



//--------------------- .note.nv.cuinfo           --------------------------
	.section	.note.nv.cuinfo,"",@"SHT_NOTE"
	.sectionflags	@"SHF_NOTE_NV_CUINFO"
        /*0018*/ 	.short	0x0002
        /*001a*/ 	.short	0x0064
        /*001c*/ 	.short	0x0082
	.zero		2


//--------------------- .nv.info                  --------------------------
	.section	.nv.info,"",@"SHT_CUDA_INFO"
	.align	4


	//----- nvinfo : EIATTR_REGCOUNT
	.align		4
        /*0000*/ 	.byte	0x04, 0x2f
        /*0002*/ 	.short	(.L_1 - .L_0)
	.align		4
.L_0:
        /*0004*/ 	.word	index@(_Z18divergent_func_ptrPi)
        /*0008*/ 	.word	0x00000012


	//----- nvinfo : EIATTR_FRAME_SIZE
	.align		4
.L_1:
        /*000c*/ 	.byte	0x04, 0x11
        /*000e*/ 	.short	(.L_3 - .L_2)
	.align		4
.L_2:
        /*0010*/ 	.word	index@($_Z18divergent_func_ptrPi$_Z1fiPi)
        /*0014*/ 	.word	0x00000020


	//----- nvinfo : EIATTR_FRAME_SIZE
	.align		4
.L_3:
        /*0018*/ 	.byte	0x04, 0x11
        /*001a*/ 	.short	(.L_5 - .L_4)
	.align		4
.L_4:
        /*001c*/ 	.word	index@(_Z18divergent_func_ptrPi)
        /*0020*/ 	.word	0x00000020


	//----- nvinfo : EIATTR_REGCOUNT
	.align		4
.L_5:
        /*0024*/ 	.byte	0x04, 0x2f
        /*0026*/ 	.short	(.L_7 - .L_6)
	.align		4
.L_6:
        /*0028*/ 	.word	index@(_Z22divergent_func_ptr_optPi)
        /*002c*/ 	.word	0x00000010


	//----- nvinfo : EIATTR_FRAME_SIZE
	.align		4
.L_7:
        /*0030*/ 	.byte	0x04, 0x11
        /*0032*/ 	.short	(.L_9 - .L_8)
	.align		4
.L_8:
        /*0034*/ 	.word	index@($_Z22divergent_func_ptr_optPi$_Z1fiPi)
        /*0038*/ 	.word	0x00000020


	//----- nvinfo : EIATTR_FRAME_SIZE
	.align		4
.L_9:
        /*003c*/ 	.byte	0x04, 0x11
        /*003e*/ 	.short	(.L_11 - .L_10)
	.align		4
.L_10:
        /*0040*/ 	.word	index@(_Z22divergent_func_ptr_optPi)
        /*0044*/ 	.word	0x00000020


	//----- nvinfo : EIATTR_REGCOUNT
	.align		4
.L_11:
        /*0048*/ 	.byte	0x04, 0x2f
        /*004a*/ 	.short	(.L_13 - .L_12)
	.align		4
.L_12:
        /*004c*/ 	.word	index@(_Z21divergent_func_nestedPi)
        /*0050*/ 	.word	0x00000012


	//----- nvinfo : EIATTR_FRAME_SIZE
	.align		4
.L_13:
        /*0054*/ 	.byte	0x04, 0x11
        /*0056*/ 	.short	(.L_15 - .L_14)
	.align		4
.L_14:
        /*0058*/ 	.word	index@($_Z21divergent_func_nestedPi$_Z1fiiPi)
        /*005c*/ 	.word	0x00000020


	//----- nvinfo : EIATTR_FRAME_SIZE
	.align		4
.L_15:
        /*0060*/ 	.byte	0x04, 0x11
        /*0062*/ 	.short	(.L_17 - .L_16)
	.align		4
.L_16:
        /*0064*/ 	.word	index@(_Z21divergent_func_nestedPi)
        /*0068*/ 	.word	0x00000020


	//----- nvinfo : EIATTR_REGCOUNT
	.align		4
.L_17:
        /*006c*/ 	.byte	0x04, 0x2f
        /*006e*/ 	.short	(.L_19 - .L_18)
	.align		4
.L_18:
        /*0070*/ 	.word	index@(_Z25divergent_func_nested_optPi)
        /*0074*/ 	.word	0x00000010


	//----- nvinfo : EIATTR_FRAME_SIZE
	.align		4
.L_19:
        /*0078*/ 	.byte	0x04, 0x11
        /*007a*/ 	.short	(.L_21 - .L_20)
	.align		4
.L_20:
        /*007c*/ 	.word	index@($_Z25divergent_func_nested_optPi$_Z1fiiPi)
        /*0080*/ 	.word	0x00000020


	//----- nvinfo : EIATTR_FRAME_SIZE
	.align		4
.L_21:
        /*0084*/ 	.byte	0x04, 0x11
        /*0086*/ 	.short	(.L_23 - .L_22)
	.align		4
.L_22:
        /*0088*/ 	.word	index@(_Z25divergent_func_nested_optPi)
        /*008c*/ 	.word	0x00000020


	//----- nvinfo : EIATTR_REGCOUNT
	.align		4
.L_23:
        /*0090*/ 	.byte	0x04, 0x2f
        /*0092*/ 	.short	(.L_25 - .L_24)
	.align		4
.L_24:
        /*0094*/ 	.word	index@(_Z25divergent_func_three_argsPi)
        /*0098*/ 	.word	0x00000012


	//----- nvinfo : EIATTR_FRAME_SIZE
	.align		4
.L_25:
        /*009c*/ 	.byte	0x04, 0x11
        /*009e*/ 	.short	(.L_27 - .L_26)
	.align		4
.L_26:
        /*00a0*/ 	.word	index@($_Z25divergent_func_three_argsPi$_Z1fiiiPi)
        /*00a4*/ 	.word	0x00000020


	//----- nvinfo : EIATTR_FRAME_SIZE
	.align		4
.L_27:
        /*00a8*/ 	.byte	0x04, 0x11
        /*00aa*/ 	.short	(.L_29 - .L_28)
	.align		4
.L_28:
        /*00ac*/ 	.word	index@(_Z25divergent_func_three_argsPi)
        /*00b0*/ 	.word	0x00000020


	//----- nvinfo : EIATTR_REGCOUNT
	.align		4
.L_29:
        /*00b4*/ 	.byte	0x04, 0x2f
        /*00b6*/ 	.short	(.L_31 - .L_30)
	.align		4
.L_30:
        /*00b8*/ 	.word	index@(_Z29divergent_func_three_args_optPi)
        /*00bc*/ 	.word	0x00000015


	//----- nvinfo : EIATTR_FRAME_SIZE
	.align		4
.L_31:
        /*00c0*/ 	.byte	0x04, 0x11
        /*00c2*/ 	.short	(.L_33 - .L_32)
	.align		4
.L_32:
        /*00c4*/ 	.word	index@($_Z29divergent_func_three_args_optPi$_Z1fiiiPi)
        /*00c8*/ 	.word	0x00000020


	//----- nvinfo : EIATTR_FRAME_SIZE
	.align		4
.L_33:
        /*00cc*/ 	.byte	0x04, 0x11
        /*00ce*/ 	.short	(.L_35 - .L_34)
	.align		4
.L_34:
        /*00d0*/ 	.word	index@(_Z29divergent_func_three_args_optPi)
        /*00d4*/ 	.word	0x00000020


	//----- nvinfo : EIATTR_MIN_STACK_SIZE
	.align		4
.L_35:
        /*00d8*/ 	.byte	0x04, 0x12
        /*00da*/ 	.short	(.L_37 - .L_36)
	.align		4
.L_36:
        /*00dc*/ 	.word	index@(_Z29divergent_func_three_args_optPi)
        /*00e0*/ 	.word	0x00000020


	//----- nvinfo : EIATTR_MIN_STACK_SIZE
	.align		4
.L_37:
        /*00e4*/ 	.byte	0x04, 0x12
        /*00e6*/ 	.short	(.L_39 - .L_38)
	.align		4
.L_38:
        /*00e8*/ 	.word	index@(_Z25divergent_func_three_argsPi)
        /*00ec*/ 	.word	0x00000020


	//----- nvinfo : EIATTR_MIN_STACK_SIZE
	.align		4
.L_39:
        /*00f0*/ 	.byte	0x04, 0x12
        /*00f2*/ 	.short	(.L_41 - .L_40)
	.align		4
.L_40:
        /*00f4*/ 	.word	index@(_Z25divergent_func_nested_optPi)
        /*00f8*/ 	.word	0x00000020


	//----- nvinfo : EIATTR_MIN_STACK_SIZE
	.align		4
.L_41:
        /*00fc*/ 	.byte	0x04, 0x12
        /*00fe*/ 	.short	(.L_43 - .L_42)
	.align		4
.L_42:
        /*0100*/ 	.word	index@(_Z21divergent_func_nestedPi)
        /*0104*/ 	.word	0x00000020


	//----- nvinfo : EIATTR_MIN_STACK_SIZE
	.align		4
.L_43:
        /*0108*/ 	.byte	0x04, 0x12
        /*010a*/ 	.short	(.L_45 - .L_44)
	.align		4
.L_44:
        /*010c*/ 	.word	index@(_Z22divergent_func_ptr_optPi)
        /*0110*/ 	.word	0x00000020


	//----- nvinfo : EIATTR_MIN_STACK_SIZE
	.align		4
.L_45:
        /*0114*/ 	.byte	0x04, 0x12
        /*0116*/ 	.short	(.L_47 - .L_46)
	.align		4
.L_46:
        /*0118*/ 	.word	index@(_Z18divergent_func_ptrPi)
        /*011c*/ 	.word	0x00000020
.L_47:


//--------------------- .nv.compat                --------------------------
	.section	.nv.compat,"",@"SHT_CUDA_COMPAT_INFO"
	.align	4
        /*0000*/ 	.byte	0x02, 0x09, 0x00, 0x00, 0x02, 0x02, 0x01, 0x00, 0x02, 0x05, 0x05, 0x00, 0x03, 0x07, 0x01, 0x01
        /*0010*/ 	.byte	0x02, 0x03, 0x00, 0x00, 0x02, 0x06, 0x01, 0x00, 0x04, 0x0b, 0x08, 0x00, 0x09, 0x00, 0x00, 0x00
        /*0020*/ 	.byte	0x00, 0x00, 0x00, 0x00


//--------------------- .nv.info._Z29divergent_func_three_args_optPi --------------------------
	.section	.nv.info._Z29divergent_func_three_args_optPi,"",@"SHT_CUDA_INFO"
	.sectionflags	@""
	.align	4


	//----- nvinfo : EIATTR_CUDA_API_VERSION
	.align		4
        /*0000*/ 	.byte	0x04, 0x37
        /*0002*/ 	.short	(.L_49 - .L_48)
.L_48:
        /*0004*/ 	.word	0x00000082


	//----- nvinfo : EIATTR_KPARAM_INFO
	.align		4
.L_49:
        /*0008*/ 	.byte	0x04, 0x17
        /*000a*/ 	.short	(.L_51 - .L_50)
.L_50:
        /*000c*/ 	.word	0x00000000
        /*0010*/ 	.short	0x0000
        /*0012*/ 	.short	0x0000
        /*0014*/ 	.byte	0x00, 0xf5, 0x21, 0x00


	//----- nvinfo : EIATTR_SPARSE_MMA_MASK
	.align		4
.L_51:
        /*0018*/ 	.byte	0x03, 0x50
        /*001a*/ 	.short	0x0000


	//----- nvinfo : EIATTR_MAXREG_COUNT
	.align		4
        /*001c*/ 	.byte	0x03, 0x1b
        /*001e*/ 	.short	0x00ff


	//----- nvinfo : EIATTR_MERCURY_ISA_VERSION
	.align		4
        /*0020*/ 	.byte	0x03, 0x5f
        /*0022*/ 	.short	0x0101


	//----- nvinfo : EIATTR_VRC_CTA_INIT_COUNT
	.align		4
        /*0024*/ 	.byte	0x02, 0x4a
	.zero		1
	.zero		1


	//----- nvinfo : EIATTR_EXIT_INSTR_OFFSETS
	.align		4
        /*0028*/ 	.byte	0x04, 0x1c
        /*002a*/ 	.short	(.L_53 - .L_52)


	//   ....[0]....
.L_52:
        /*002c*/ 	.word	0x00000700


	//----- nvinfo : EIATTR_CRS_STACK_SIZE
	.align		4
.L_53:
        /*0030*/ 	.byte	0x04, 0x1e
        /*0032*/ 	.short	(.L_55 - .L_54)
.L_54:
        /*0034*/ 	.word	0x00000000


	//----- nvinfo : EIATTR_CBANK_PARAM_SIZE
	.align		4
.L_55:
        /*0038*/ 	.byte	0x03, 0x19
        /*003a*/ 	.short	0x0008


	//----- nvinfo : EIATTR_PARAM_CBANK
	.align		4
        /*003c*/ 	.byte	0x04, 0x0a
        /*003e*/ 	.short	(.L_57 - .L_56)
	.align		4
.L_56:
        /*0040*/ 	.word	index@(.nv.constant0._Z29divergent_func_three_args_optPi)
        /*0044*/ 	.short	0x0380
        /*0046*/ 	.short	0x0008


	//----- nvinfo : EIATTR_SW_WAR
	.align		4
.L_57:
        /*0048*/ 	.byte	0x04, 0x36
        /*004a*/ 	.short	(.L_59 - .L_58)
.L_58:
        /*004c*/ 	.word	0x00000008
.L_59:


//--------------------- .nv.info._Z25divergent_func_three_argsPi --------------------------
	.section	.nv.info._Z25divergent_func_three_argsPi,"",@"SHT_CUDA_INFO"
	.sectionflags	@""
	.align	4


	//----- nvinfo : EIATTR_CUDA_API_VERSION
	.align		4
        /*0000*/ 	.byte	0x04, 0x37
        /*0002*/ 	.short	(.L_61 - .L_60)
.L_60:
        /*0004*/ 	.word	0x00000082


	//----- nvinfo : EIATTR_KPARAM_INFO
	.align		4
.L_61:
        /*0008*/ 	.byte	0x04, 0x17
        /*000a*/ 	.short	(.L_63 - .L_62)
.L_62:
        /*000c*/ 	.word	0x00000000
        /*0010*/ 	.short	0x0000
        /*0012*/ 	.short	0x0000
        /*0014*/ 	.byte	0x00, 0xf5, 0x21, 0x00


	//----- nvinfo : EIATTR_SPARSE_MMA_MASK
	.align		4
.L_63:
        /*0018*/ 	.byte	0x03, 0x50
        /*001a*/ 	.short	0x0000


	//----- nvinfo : EIATTR_MAXREG_COUNT
	.align		4
        /*001c*/ 	.byte	0x03, 0x1b
        /*001e*/ 	.short	0x00ff


	//----- nvinfo : EIATTR_MERCURY_ISA_VERSION
	.align		4
        /*0020*/ 	.byte	0x03, 0x5f
        /*0022*/ 	.short	0x0101


	//----- nvinfo : EIATTR_VRC_CTA_INIT_COUNT
	.align		4
        /*0024*/ 	.byte	0x02, 0x4a
	.zero		1
	.zero		1


	//----- nvinfo : EIATTR_EXIT_INSTR_OFFSETS
	.align		4
        /*0028*/ 	.byte	0x04, 0x1c
        /*002a*/ 	.short	(.L_65 - .L_64)


	//   ....[0]....
.L_64:
        /*002c*/ 	.word	0x00000d00


	//----- nvinfo : EIATTR_CRS_STACK_SIZE
	.align		4
.L_65:
        /*0030*/ 	.byte	0x04, 0x1e
        /*0032*/ 	.short	(.L_67 - .L_66)
.L_66:
        /*0034*/ 	.word	0x00000000


	//----- nvinfo : EIATTR_CBANK_PARAM_SIZE
	.align		4
.L_67:
        /*0038*/ 	.byte	0x03, 0x19
        /*003a*/ 	.short	0x0008


	//----- nvinfo : EIATTR_PARAM_CBANK
	.align		4
        /*003c*/ 	.byte	0x04, 0x0a
        /*003e*/ 	.short	(.L_69 - .L_68)
	.align		4
.L_68:
        /*0040*/ 	.word	index@(.nv.constant0._Z25divergent_func_three_argsPi)
        /*0044*/ 	.short	0x0380
        /*0046*/ 	.short	0x0008


	//----- nvinfo : EIATTR_SW_WAR
	.align		4
.L_69:
        /*0048*/ 	.byte	0x04, 0x36
        /*004a*/ 	.short	(.L_71 - .L_70)
.L_70:
        /*004c*/ 	.word	0x00000008
.L_71:


//--------------------- .nv.info._Z25divergent_func_nested_optPi --------------------------
	.section	.nv.info._Z25divergent_func_nested_optPi,"",@"SHT_CUDA_INFO"
	.sectionflags	@""
	.align	4


	//----- nvinfo : EIATTR_CUDA_API_VERSION
	.align		4
        /*0000*/ 	.byte	0x04, 0x37
        /*0002*/ 	.short	(.L_73 - .L_72)
.L_72:
        /*0004*/ 	.word	0x00000082


	//----- nvinfo : EIATTR_KPARAM_INFO
	.align		4
.L_73:
        /*0008*/ 	.byte	0x04, 0x17
        /*000a*/ 	.short	(.L_75 - .L_74)
.L_74:
        /*000c*/ 	.word	0x00000000
        /*0010*/ 	.short	0x0000
        /*0012*/ 	.short	0x0000
        /*0014*/ 	.byte	0x00, 0xf5, 0x21, 0x00


	//----- nvinfo : EIATTR_SPARSE_MMA_MASK
	.align		4
.L_75:
        /*0018*/ 	.byte	0x03, 0x50
        /*001a*/ 	.short	0x0000


	//----- nvinfo : EIATTR_MAXREG_COUNT
	.align		4
        /*001c*/ 	.byte	0x03, 0x1b
        /*001e*/ 	.short	0x00ff


	//----- nvinfo : EIATTR_MERCURY_ISA_VERSION
	.align		4
        /*0020*/ 	.byte	0x03, 0x5f
        /*0022*/ 	.short	0x0101


	//----- nvinfo : EIATTR_VRC_CTA_INIT_COUNT
	.align		4
        /*0024*/ 	.byte	0x02, 0x4a
	.zero		1
	.zero		1


	//----- nvinfo : EIATTR_EXIT_INSTR_OFFSETS
	.align		4
        /*0028*/ 	.byte	0x04, 0x1c
        /*002a*/ 	.short	(.L_77 - .L_76)


	//   ....[0]....
.L_76:
        /*002c*/ 	.word	0x000005c0


	//----- nvinfo : EIATTR_CRS_STACK_SIZE
	.align		4
.L_77:
        /*0030*/ 	.byte	0x04, 0x1e
        /*0032*/ 	.short	(.L_79 - .L_78)
.L_78:
        /*0034*/ 	.word	0x00000000


	//----- nvinfo : EIATTR_CBANK_PARAM_SIZE
	.align		4
.L_79:
        /*0038*/ 	.byte	0x03, 0x19
        /*003a*/ 	.short	0x0008


	//----- nvinfo : EIATTR_PARAM_CBANK
	.align		4
        /*003c*/ 	.byte	0x04, 0x0a
        /*003e*/ 	.short	(.L_81 - .L_80)
	.align		4
.L_80:
        /*0040*/ 	.word	index@(.nv.constant0._Z25divergent_func_nested_optPi)
        /*0044*/ 	.short	0x0380
        /*0046*/ 	.short	0x0008


	//----- nvinfo : EIATTR_SW_WAR
	.align		4
.L_81:
        /*0048*/ 	.byte	0x04, 0x36
        /*004a*/ 	.short	(.L_83 - .L_82)
.L_82:
        /*004c*/ 	.word	0x00000008
.L_83:


//--------------------- .nv.info._Z21divergent_func_nestedPi --------------------------
	.section	.nv.info._Z21divergent_func_nestedPi,"",@"SHT_CUDA_INFO"
	.sectionflags	@""
	.align	4


	//----- nvinfo : EIATTR_CUDA_API_VERSION
	.align		4
        /*0000*/ 	.byte	0x04, 0x37
        /*0002*/ 	.short	(.L_85 - .L_84)
.L_84:
        /*0004*/ 	.word	0x00000082


	//----- nvinfo : EIATTR_KPARAM_INFO
	.align		4
.L_85:
        /*0008*/ 	.byte	0x04, 0x17
        /*000a*/ 	.short	(.L_87 - .L_86)
.L_86:
        /*000c*/ 	.word	0x00000000
        /*0010*/ 	.short	0x0000
        /*0012*/ 	.short	0x0000
        /*0014*/ 	.byte	0x00, 0xf5, 0x21, 0x00


	//----- nvinfo : EIATTR_SPARSE_MMA_MASK
	.align		4
.L_87:
        /*0018*/ 	.byte	0x03, 0x50
        /*001a*/ 	.short	0x0000


	//----- nvinfo : EIATTR_MAXREG_COUNT
	.align		4
        /*001c*/ 	.byte	0x03, 0x1b
        /*001e*/ 	.short	0x00ff


	//----- nvinfo : EIATTR_MERCURY_ISA_VERSION
	.align		4
        /*0020*/ 	.byte	0x03, 0x5f
        /*0022*/ 	.short	0x0101


	//----- nvinfo : EIATTR_VRC_CTA_INIT_COUNT
	.align		4
        /*0024*/ 	.byte	0x02, 0x4a
	.zero		1
	.zero		1


	//----- nvinfo : EIATTR_EXIT_INSTR_OFFSETS
	.align		4
        /*0028*/ 	.byte	0x04, 0x1c
        /*002a*/ 	.short	(.L_89 - .L_88)


	//   ....[0]....
.L_88:
        /*002c*/ 	.word	0x00000c00


	//----- nvinfo : EIATTR_CRS_STACK_SIZE
	.align		4
.L_89:
        /*0030*/ 	.byte	0x04, 0x1e
        /*0032*/ 	.short	(.L_91 - .L_90)
.L_90:
        /*0034*/ 	.word	0x00000000


	//----- nvinfo : EIATTR_CBANK_PARAM_SIZE
	.align		4
.L_91:
        /*0038*/ 	.byte	0x03, 0x19
        /*003a*/ 	.short	0x0008


	//----- nvinfo : EIATTR_PARAM_CBANK
	.align		4
        /*003c*/ 	.byte	0x04, 0x0a
        /*003e*/ 	.short	(.L_93 - .L_92)
	.align		4
.L_92:
        /*0040*/ 	.word	index@(.nv.constant0._Z21divergent_func_nestedPi)
        /*0044*/ 	.short	0x0380
        /*0046*/ 	.short	0x0008


	//----- nvinfo : EIATTR_SW_WAR
	.align		4
.L_93:
        /*0048*/ 	.byte	0x04, 0x36
        /*004a*/ 	.short	(.L_95 - .L_94)
.L_94:
        /*004c*/ 	.word	0x00000008
.L_95:


//--------------------- .nv.info._Z22divergent_func_ptr_optPi --------------------------
	.section	.nv.info._Z22divergent_func_ptr_optPi,"",@"SHT_CUDA_INFO"
	.sectionflags	@""
	.align	4


	//----- nvinfo : EIATTR_CUDA_API_VERSION
	.align		4
        /*0000*/ 	.byte	0x04, 0x37
        /*0002*/ 	.short	(.L_97 - .L_96)
.L_96:
        /*0004*/ 	.word	0x00000082


	//----- nvinfo : EIATTR_KPARAM_INFO
	.align		4
.L_97:
        /*0008*/ 	.byte	0x04, 0x17
        /*000a*/ 	.short	(.L_99 - .L_98)
.L_98:
        /*000c*/ 	.word	0x00000000
        /*0010*/ 	.short	0x0000
        /*0012*/ 	.short	0x0000
        /*0014*/ 	.byte	0x00, 0xf5, 0x21, 0x00


	//----- nvinfo : EIATTR_SPARSE_MMA_MASK
	.align		4
.L_99:
        /*0018*/ 	.byte	0x03, 0x50
        /*001a*/ 	.short	0x0000


	//----- nvinfo : EIATTR_MAXREG_COUNT
	.align		4
        /*001c*/ 	.byte	0x03, 0x1b
        /*001e*/ 	.short	0x00ff


	//----- nvinfo : EIATTR_MERCURY_ISA_VERSION
	.align		4
        /*0020*/ 	.byte	0x03, 0x5f
        /*0022*/ 	.short	0x0101


	//----- nvinfo : EIATTR_VRC_CTA_INIT_COUNT
	.align		4
        /*0024*/ 	.byte	0x02, 0x4a
	.zero		1
	.zero		1


	//----- nvinfo : EIATTR_EXIT_INSTR_OFFSETS
	.align		4
        /*0028*/ 	.byte	0x04, 0x1c
        /*002a*/ 	.short	(.L_101 - .L_100)


	//   ....[0]....
.L_100:
        /*002c*/ 	.word	0x000004e0


	//----- nvinfo : EIATTR_CRS_STACK_SIZE
	.align		4
.L_101:
        /*0030*/ 	.byte	0x04, 0x1e
        /*0032*/ 	.short	(.L_103 - .L_102)
.L_102:
        /*0034*/ 	.word	0x00000000


	//----- nvinfo : EIATTR_CBANK_PARAM_SIZE
	.align		4
.L_103:
        /*0038*/ 	.byte	0x03, 0x19
        /*003a*/ 	.short	0x0008


	//----- nvinfo : EIATTR_PARAM_CBANK
	.align		4
        /*003c*/ 	.byte	0x04, 0x0a
        /*003e*/ 	.short	(.L_105 - .L_104)
	.align		4
.L_104:
        /*0040*/ 	.word	index@(.nv.constant0._Z22divergent_func_ptr_optPi)
        /*0044*/ 	.short	0x0380
        /*0046*/ 	.short	0x0008


	//----- nvinfo : EIATTR_SW_WAR
	.align		4
.L_105:
        /*0048*/ 	.byte	0x04, 0x36
        /*004a*/ 	.short	(.L_107 - .L_106)
.L_106:
        /*004c*/ 	.word	0x00000008
.L_107:


//--------------------- .nv.info._Z18divergent_func_ptrPi --------------------------
	.section	.nv.info._Z18divergent_func_ptrPi,"",@"SHT_CUDA_INFO"
	.sectionflags	@""
	.align	4


	//----- nvinfo : EIATTR_CUDA_API_VERSION
	.align		4
        /*0000*/ 	.byte	0x04, 0x37
        /*0002*/ 	.short	(.L_109 - .L_108)
.L_108:
        /*0004*/ 	.word	0x00000082


	//----- nvinfo : EIATTR_KPARAM_INFO
	.align		4
.L_109:
        /*0008*/ 	.byte	0x04, 0x17
        /*000a*/ 	.short	(.L_111 - .L_110)
.L_110:
        /*000c*/ 	.word	0x00000000
        /*0010*/ 	.short	0x0000
        /*0012*/ 	.short	0x0000
        /*0014*/ 	.byte	0x00, 0xf5, 0x21, 0x00


	//----- nvinfo : EIATTR_SPARSE_MMA_MASK
	.align		4
.L_111:
        /*0018*/ 	.byte	0x03, 0x50
        /*001a*/ 	.short	0x0000


	//----- nvinfo : EIATTR_MAXREG_COUNT
	.align		4
        /*001c*/ 	.byte	0x03, 0x1b
        /*001e*/ 	.short	0x00ff


	//----- nvinfo : EIATTR_MERCURY_ISA_VERSION
	.align		4
        /*0020*/ 	.byte	0x03, 0x5f
        /*0022*/ 	.short	0x0101


	//----- nvinfo : EIATTR_VRC_CTA_INIT_COUNT
	.align		4
        /*0024*/ 	.byte	0x02, 0x4a
	.zero		1
	.zero		1


	//----- nvinfo : EIATTR_EXIT_INSTR_OFFSETS
	.align		4
        /*0028*/ 	.byte	0x04, 0x1c
        /*002a*/ 	.short	(.L_113 - .L_112)


	//   ....[0]....
.L_112:
        /*002c*/ 	.word	0x00000b40


	//----- nvinfo : EIATTR_CRS_STACK_SIZE
	.align		4
.L_113:
        /*0030*/ 	.byte	0x04, 0x1e
        /*0032*/ 	.short	(.L_115 - .L_114)
.L_114:
        /*0034*/ 	.word	0x00000000


	//----- nvinfo : EIATTR_CBANK_PARAM_SIZE
	.align		4
.L_115:
        /*0038*/ 	.byte	0x03, 0x19
        /*003a*/ 	.short	0x0008


	//----- nvinfo : EIATTR_PARAM_CBANK
	.align		4
        /*003c*/ 	.byte	0x04, 0x0a
        /*003e*/ 	.short	(.L_117 - .L_116)
	.align		4
.L_116:
        /*0040*/ 	.word	index@(.nv.constant0._Z18divergent_func_ptrPi)
        /*0044*/ 	.short	0x0380
        /*0046*/ 	.short	0x0008


	//----- nvinfo : EIATTR_SW_WAR
	.align		4
.L_117:
        /*0048*/ 	.byte	0x04, 0x36
        /*004a*/ 	.short	(.L_119 - .L_118)
.L_118:
        /*004c*/ 	.word	0x00000008
.L_119:


//--------------------- .nv.callgraph             --------------------------
	.section	.nv.callgraph,"",@"SHT_CUDA_CALLGRAPH"
	.align	4
	.sectionentsize	8
	.align		4
        /*0000*/ 	.word	0x00000000
	.align		4
        /*0004*/ 	.word	0xffffffff
	.align		4
        /*0008*/ 	.word	0x00000000
	.align		4
        /*000c*/ 	.word	0xfffffffe
	.align		4
        /*0010*/ 	.word	0x00000000
	.align		4
        /*0014*/ 	.word	0xfffffffd
	.align		4
        /*0018*/ 	.word	0x00000000
	.align		4
        /*001c*/ 	.word	0xfffffffc


//--------------------- .text._Z29divergent_func_three_args_optPi --------------------------
	.section	.text._Z29divergent_func_three_args_optPi,"ax",@progbits
	.align	128
        .global         _Z29divergent_func_three_args_optPi
        .type           _Z29divergent_func_three_args_optPi,@function
        .size           _Z29divergent_func_three_args_optPi,(.L_x_35 - _Z29divergent_func_three_args_optPi)
        .other          _Z29divergent_func_three_args_optPi,@"STO_CUDA_ENTRY STV_DEFAULT"
_Z29divergent_func_three_args_optPi:
.text._Z29divergent_func_three_args_optPi:
[----:B------:R-:W0:Y:S01]  /*0000*/  LDC R1, c[0x0][0x37c] ;  /* 0x0000df00ff017b82 */ /* 0x000e220000000800 */
[----:B------:R-:W1:Y:S01]  /*0010*/  S2R R15, SR_TID.X ;  /* 0x00000000000f7919 */ /* 0x000e620000002100 */
[----:B0-----:R-:W-:Y:S01]  /*0020*/  VIADD R1, R1, 0xffffffe0 ;  /* 0xffffffe001017836 */ /* 0x001fe20000000000 */
[----:B------:R-:W-:Y:S01]  /*0030*/  MOV R8, 0x4 ;  /* 0x0000000400087802 */ /* 0x000fe20000000f00 */
[----:B------:R-:W-:Y:S01]  /*0040*/  IMAD.MOV.U32 R6, RZ, RZ, 0x2 ;  /* 0x00000002ff067424 */ /* 0x000fe200078e00ff */
[----:B------:R-:W0:Y:S01]  /*0050*/  LDCU UR4, c[0x0][0x2f8] ;  /* 0x00005f00ff0477ac */ /* 0x000e220008000800 */
[----:B------:R-:W-:Y:S02]  /*0060*/  IMAD.MOV.U32 R7, RZ, RZ, 0x3 ;  /* 0x00000003ff077424 */ /* 0x000fe400078e00ff */
[----:B------:R-:W-:Y:S02]  /*0070*/  HFMA2 R12, -RZ, RZ, 0, 0 ;  /* 0x00000000ff0c7431 */ /* 0x000fe400000001ff */
[----:B------:R-:W-:-:S02]  /*0080*/  IMAD.MOV.U32 R10, RZ, RZ, 0x6 ;  /* 0x00000006ff0a7424 */ /* 0x000fc400078e00ff */
[----:B------:R-:W-:Y:S01]  /*0090*/  IMAD.MOV.U32 R11, RZ, RZ, 0x7 ;  /* 0x00000007ff0b7424 */ /* 0x000fe200078e00ff */
[----:B------:R-:W-:Y:S01]  /*00a0*/  STL.64 [R1+0x8], R6 ;  /* 0x0000080601007387 */ /* 0x000fe20000100a00 */
[----:B------:R-:W-:Y:S02]  /*00b0*/  IMAD.MOV.U32 R9, RZ, RZ, 0x5 ;  /* 0x00000005ff097424 */ /* 0x000fe400078e00ff */
[----:B------:R-:W-:Y:S01]  /*00c0*/  IMAD.MOV.U32 R13, RZ, RZ, 0x1 ;  /* 0x00000001ff0d7424 */ /* 0x000fe200078e00ff */
[----:B------:R2:W-:Y:S04]  /*00d0*/  STL.64 [R1+0x18], R10 ;  /* 0x0000180a01007387 */ /* 0x0005e80000100a00 */
[----:B------:R3:W-:Y:S04]  /*00e0*/  STL.64 [R1+0x10], R8 ;  /* 0x0000100801007387 */ /* 0x0007e80000100a00 */
[----:B------:R4:W-:Y:S01]  /*00f0*/  STL.64 [R1], R12 ;  /* 0x0000000c01007387 */ /* 0x0009e20000100a00 */
[----:B-1----:R-:W-:-:S02]  /*0100*/  LOP3.LUT R0, R15, 0xffff, RZ, 0xc0, !PT ;  /* 0x0000ffff0f007812 */ /* 0x002fc400078ec0ff */
[C---:B------:R-:W-:Y:S02]  /*0110*/  ISETP.GT.U32.AND P4, PT, R15.reuse, 0xf, PT ;  /* 0x0000000f0f00780c */ /* 0x040fe40003f84070 */
[C---:B------:R-:W-:Y:S01]  /*0120*/  LOP3.LUT R3, R15.reuse, 0x1, RZ, 0xc0, !PT ;  /* 0x000000010f037812 */ /* 0x040fe200078ec0ff */
[----:B------:R-:W-:Y:S01]  /*0130*/  IMAD R0, R0, 0x5556, RZ ;  /* 0x0000555600007824 */ /* 0x000fe200078e02ff */
[----:B------:R-:W-:Y:S02]  /*0140*/  LOP3.LUT P2, RZ, R15, 0x1, RZ, 0xc0, !PT ;  /* 0x000000010fff7812 */ /* 0x000fe4000784c0ff */
[C---:B------:R-:W-:Y:S02]  /*0150*/  ISETP.EQ.U32.AND P1, PT, R3.reuse, 0x1, P4 ;  /* 0x000000010300780c */ /* 0x040fe40002722070 */
[----:B------:R-:W-:Y:S02]  /*0160*/  SHF.R.U32.HI R0, RZ, 0x10, R0 ;  /* 0x00000010ff007819 */ /* 0x000fe40000011600 */
[----:B------:R-:W-:-:S02]  /*0170*/  ISETP.NE.U32.AND P3, PT, R3, 0x1, PT ;  /* 0x000000010300780c */ /* 0x000fc40003f65070 */
[----:B------:R-:W-:Y:S02]  /*0180*/  PRMT R0, R0, 0x9910, RZ ;  /* 0x0000991000007816 */ /* 0x000fe400000000ff */
[C---:B------:R-:W-:Y:S02]  /*0190*/  ISETP.LT.U32.AND P0, PT, R15.reuse, 0x10, !P3 ;  /* 0x000000100f00780c */ /* 0x040fe40005f01070 */
[----:B------:R-:W-:Y:S01]  /*01a0*/  ISETP.GE.U32.AND P6, PT, R15, 0x10, PT ;  /* 0x000000100f00780c */ /* 0x000fe20003fc6070 */
[----:B------:R-:W-:-:S05]  /*01b0*/  IMAD R0, R0, 0x3, RZ ;  /* 0x0000000300007824 */ /* 0x000fca00078e02ff */
[----:B------:R-:W-:-:S04]  /*01c0*/  IADD3 R0, PT, PT, RZ, -R0, RZ ;  /* 0x80000000ff007210 */ /* 0x000fc80007ffe0ff */
[----:B------:R-:W-:Y:S02]  /*01d0*/  PRMT R4, R0, 0x7710, RZ ;  /* 0x0000771000047816 */ /* 0x000fe400000000ff */
[----:B------:R-:W-:-:S03]  /*01e0*/  SHF.L.U32 R0, R15, 0x7, RZ ;  /* 0x000000070f007819 */ /* 0x000fc600000006ff */
[----:B------:R-:W-:Y:S01]  /*01f0*/  IMAD.IADD R4, R4, 0x1, R15 ;  /* 0x0000000104047824 */ /* 0x000fe200078e020f */
[C---:B------:R-:W-:Y:S01]  /*0200*/  IADD3 R14, PT, PT, R0.reuse, 0x380, RZ ;  /* 0x00000380000e7810 */ /* 0x040fe20007ffe0ff */
[C---:B------:R-:W-:Y:S02]  /*0210*/  VIADD R2, R0.reuse, 0x100 ;  /* 0x0000010000027836 */ /* 0x040fe40000000000 */
[----:B--2---:R-:W-:Y:S01]  /*0220*/  VIADD R11, R0, 0x300 ;  /* 0x00000300000b7836 */ /* 0x004fe20000000000 */
[----:B------:R-:W-:Y:S01]  /*0230*/  PRMT R5, R4, 0x9910, RZ ;  /* 0x0000991004057816 */ /* 0x000fe200000000ff */
[----:B------:R-:W-:-:S03]  /*0240*/  IMAD.HI.U32 R7, R2, 0x55555556, RZ ;  /* 0x5555555602077827 */ /* 0x000fc600078e00ff */
[C---:B------:R-:W-:Y:S01]  /*0250*/  ISETP.EQ.AND P1, PT, R5.reuse, RZ, P1 ;  /* 0x000000ff0500720c */ /* 0x040fe20000f22270 */
[----:B---3--:R-:W-:Y:S01]  /*0260*/  IMAD.HI.U32 R9, R2, 0x8888889, RZ ;  /* 0x0888888902097827 */ /* 0x008fe200078e00ff */
[C---:B------:R-:W-:Y:S02]  /*0270*/  ISETP.EQ.OR P3, PT, R5.reuse, RZ, !P3 ;  /* 0x000000ff0500720c */ /* 0x040fe40005f62670 */
[----:B------:R-:W-:Y:S01]  /*0280*/  ISETP.EQ.AND P0, PT, R5, RZ, P0 ;  /* 0x000000ff0500720c */ /* 0x000fe20000702270 */
[----:B------:R-:W-:Y:S01]  /*0290*/  IMAD R6, R7, -0x3, R2 ;  /* 0xfffffffd07067824 */ /* 0x000fe200078e0202 */
[----:B------:R-:W-:Y:S01]  /*02a0*/  ISETP.NE.AND P5, PT, R5, RZ, PT ;  /* 0x000000ff0500720c */ /* 0x000fe20003fa5270 */
[----:B------:R-:W-:Y:S01]  /*02b0*/  IMAD.HI.U32 R8, R11, 0x3a83a84, RZ ;  /* 0x03a83a840b087827 */ /* 0x000fe200078e00ff */
[----:B------:R-:W-:Y:S02]  /*02c0*/  ISETP.NE.AND P2, PT, R5, RZ, !P2 ;  /* 0x000000ff0500720c */ /* 0x000fe40005745270 */
[----:B------:R-:W-:Y:S01]  /*02d0*/  LOP3.LUT R5, R4, 0x1, R15, 0xf8, !PT ;  /* 0x0000000104057812 */ /* 0x000fe200078ef80f */
[----:B------:R-:W-:Y:S01]  /*02e0*/  IMAD.HI.U32 R7, R14, 0x3333334, RZ ;  /* 0x033333340e077827 */ /* 0x000fe200078e00ff */
[----:B------:R-:W-:-:S02]  /*02f0*/  ISETP.LT.U32.OR P3, PT, R15, 0x10, P3 ;  /* 0x000000100f00780c */ /* 0x000fc40001f61470 */
[----:B------:R-:W-:Y:S01]  /*0300*/  PRMT R16, R5, 0x9910, RZ ;  /* 0x0000991005107816 */ /* 0x000fe200000000ff */
[----:B------:R-:W-:Y:S01]  /*0310*/  IMAD R2, R9, -0x1e, R2 ;  /* 0xffffffe209027824 */ /* 0x000fe200078e0202 */
[----:B------:R-:W-:Y:S01]  /*0320*/  ISETP.EQ.U32.AND P5, PT, R3, 0x1, P5 ;  /* 0x000000010300780c */ /* 0x000fe20002fa2070 */
[----:B------:R-:W-:Y:S01]  /*0330*/  IMAD R9, R8, -0x46, R11 ;  /* 0xffffffba08097824 */ /* 0x000fe200078e020b */
[----:B------:R-:W-:Y:S01]  /*0340*/  IADD3 R4, PT, PT, R0, 0x200, RZ ;  /* 0x0000020000047810 */ /* 0x000fe20007ffe0ff */
[----:B------:R-:W-:Y:S01]  /*0350*/  @!P1 IMAD R9, R7, -0x50, R14 ;  /* 0xffffffb007099824 */ /* 0x000fe200078e020e */
[----:B------:R-:W-:Y:S01]  /*0360*/  ISETP.EQ.AND P4, PT, R16, RZ, P4 ;  /* 0x000000ff1000720c */ /* 0x000fe20002782270 */
[----:B------:R-:W-:Y:S01]  /*0370*/  VIADD R7, R0, 0x280 ;  /* 0x0000028000077836 */ /* 0x000fe20000000000 */
[C---:B------:R-:W-:Y:S01]  /*0380*/  ISETP.LT.U32.AND P5, PT, R15.reuse, 0x10, P5 ;  /* 0x000000100f00780c */ /* 0x040fe20002fa1070 */
[----:B------:R-:W-:Y:S01]  /*0390*/  IMAD.HI.U32 R5, R4, 0x51eb852, RZ ;  /* 0x051eb85204057827 */ /* 0x000fe200078e00ff */
[----:B------:R-:W-:-:S03]  /*03a0*/  ISETP.LT.U32.AND P2, PT, R15, 0x10, P2 ;  /* 0x000000100f00780c */ /* 0x000fc60001741070 */
[----:B------:R-:W-:-:S04]  /*03b0*/  IMAD.HI.U32 R8, R7, 0x2aaaaaab, RZ ;  /* 0x2aaaaaab07087827 */ /* 0x000fc800078e00ff */
[----:B------:R-:W-:-:S04]  /*03c0*/  IMAD.HI.U32 R10, R7, 0x4444445, RZ ;  /* 0x04444445070a7827 */ /* 0x000fc800078e00ff */
[--C-:B----4-:R-:W-:Y:S02]  /*03d0*/  IMAD R13, R8, -0x6, R7.reuse ;  /* 0xfffffffa080d7824 */ /* 0x110fe400078e0207 */
[----:B------:R-:W-:Y:S02]  /*03e0*/  VIADD R8, R0, 0x180 ;  /* 0x0000018000087836 */ /* 0x000fe40000000000 */
[----:B------:R-:W-:Y:S01]  /*03f0*/  IMAD R10, R10, -0x3c, R7 ;  /* 0xffffffc40a0a7824 */ /* 0x000fe200078e0207 */
[C---:B------:R-:W-:Y:S01]  /*0400*/  @P3 SEL R7, R11.reuse, R14, P1 ;  /* 0x0000000e0b073207 */ /* 0x040fe20000800000 */
[----:B------:R-:W-:-:S04]  /*0410*/  IMAD.HI.U32 R12, R11, 0x24924925, RZ ;  /* 0x249249250b0c7827 */ /* 0x000fc800078e00ff */
[----:B------:R-:W-:Y:S01]  /*0420*/  IMAD R14, R5, -0x32, R4 ;  /* 0xffffffce050e7824 */ /* 0x000fe200078e0204 */
[----:B------:R-:W-:Y:S01]  /*0430*/  @!P4 SEL R14, R9, R10, P3 ;  /* 0x0000000a090ec207 */ /* 0x000fe20001800000 */
[----:B------:R-:W-:-:S04]  /*0440*/  IMAD.HI.U32 R5, R8, 0x6666667, RZ ;  /* 0x0666666708057827 */ /* 0x000fc800078e00ff */
[----:B0-----:R-:W-:Y:S01]  /*0450*/  VIADD R3, R1, UR4 ;  /* 0x0000000401037c36 */ /* 0x001fe20008000000 */
[----:B------:R-:W0:Y:S01]  /*0460*/  LDCU.64 UR4, c[0x0][0x358] ;  /* 0x00006b00ff0477ac */ /* 0x000e220008000a00 */
[----:B------:R-:W-:Y:S02]  /*0470*/  IMAD R12, R12, -0x7, R11 ;  /* 0xfffffff90c0c7824 */ /* 0x000fe400078e020b */
[----:B------:R-:W-:-:S03]  /*0480*/  IMAD.HI.U32 R11, R4, 0x33333334, RZ ;  /* 0x33333334040b7827 */ /* 0x000fc600078e00ff */
[----:B------:R-:W-:Y:S01]  /*0490*/  @P3 SEL R13, R12, RZ, P1 ;  /* 0x000000ff0c0d3207 */ /* 0x000fe20000800000 */
[----:B------:R-:W-:Y:S01]  /*04a0*/  IMAD R9, R5, -0x28, R8 ;  /* 0xffffffd805097824 */ /* 0x000fe200078e0208 */
[----:B------:R-:W-:Y:S01]  /*04b0*/  @!P5 SEL R8, R4, R7, P4 ;  /* 0x000000070408d207 */ /* 0x000fe20002000000 */
[C---:B------:R-:W-:Y:S01]  /*04c0*/  VIADD R18, R3.reuse, 0x18 ;  /* 0x0000001803127836 */ /* 0x040fe20000000000 */
[----:B------:R-:W-:Y:S01]  /*04d0*/  @!P1 IADD3 R18, PT, PT, R3, 0x1c, RZ ;  /* 0x0000001c03129810 */ /* 0x000fe20007ffe0ff */
[----:B------:R-:W-:Y:S01]  /*04e0*/  VIADD R7, R0, 0x80 ;  /* 0x0000008000077836 */ /* 0x000fe20000000000 */
[----:B------:R-:W-:Y:S01]  /*04f0*/  ISETP.EQ.AND P1, PT, R16, RZ, !P6 ;  /* 0x000000ff1000720c */ /* 0x000fe20007722270 */
[----:B------:R-:W-:Y:S01]  /*0500*/  @P4 IMAD R13, R11, -0x5, R4 ;  /* 0xfffffffb0b0d4824 */ /* 0x000fe200078e0204 */
[C---:B------:R-:W-:Y:S01]  /*0510*/  IADD3 R11, PT, PT, R0.reuse, 0x100, RZ ;  /* 0x00000100000b7810 */ /* 0x040fe20007ffe0ff */
[----:B------:R-:W-:Y:S01]  /*0520*/  IMAD.HI.U32 R5, R0, 0x1999999a, RZ ;  /* 0x1999999a00057827 */ /* 0x000fe200078e00ff */
[----:B------:R-:W-:-:S02]  /*0530*/  @!P0 SEL R2, R9, R14, P5 ;  /* 0x0000000e09028207 */ /* 0x000fc40002800000 */
[----:B------:R-:W-:Y:S01]  /*0540*/  @!P0 SEL R6, R13, RZ, !P5 ;  /* 0x000000ff0d068207 */ /* 0x000fe20006800000 */
[----:B------:R-:W-:-:S03]  /*0550*/  IMAD.HI.U32 R4, R7, 0xccccccd, RZ ;  /* 0x0ccccccd07047827 */ /* 0x000fc600078e00ff */
[----:B------:R-:W-:Y:S01]  /*0560*/  SEL R6, R6, RZ, !P1 ;  /* 0x000000ff06067207 */ /* 0x000fe20004800000 */
[C---:B------:R-:W-:Y:S01]  /*0570*/  @!P3 VIADD R18, R3.reuse, 0x14 ;  /* 0x000000140312b836 */ /* 0x040fe20000000000 */
[----:B------:R-:W-:Y:S01]  /*0580*/  @P4 IADD3 R18, PT, PT, R3, 0x10, RZ ;  /* 0x0000001003124810 */ /* 0x000fe20007ffe0ff */
[----:B------:R-:W-:Y:S02]  /*0590*/  IMAD R10, R5, -0xa, R0 ;  /* 0xfffffff6050a7824 */ /* 0x000fe400078e0200 */
[----:B------:R-:W-:Y:S02]  /*05a0*/  @P5 VIADD R18, R3, 0xc ;  /* 0x0000000c03125836 */ /* 0x000fe40000000000 */
[----:B------:R-:W-:Y:S01]  /*05b0*/  IMAD R5, R4, -0x14, R7 ;  /* 0xffffffec04057824 */ /* 0x000fe200078e0207 */
[----:B------:R-:W-:Y:S01]  /*05c0*/  @!P2 SEL R7, R11, R8, P0 ;  /* 0x000000080b07a207 */ /* 0x000fe20000000000 */
[C---:B------:R-:W-:Y:S01]  /*05d0*/  @P0 VIADD R18, R3.reuse, 0x8 ;  /* 0x0000000803120836 */ /* 0x040fe20000000000 */
[----:B------:R-:W-:-:S02]  /*05e0*/  @P2 IADD3 R18, PT, PT, R3, 0x4, RZ ;  /* 0x0000000403122810 */ /* 0x000fc40007ffe0ff */
[----:B------:R-:W-:Y:S02]  /*05f0*/  SEL R0, R0, R7, P1 ;  /* 0x0000000700007207 */ /* 0x000fe40000800000 */
[----:B------:R-:W-:Y:S02]  /*0600*/  SEL R7, R3, R18, P1 ;  /* 0x0000001203077207 */ /* 0x000fe40000800000 */
[----:B------:R-:W-:Y:S02]  /*0610*/  @!P1 SEL R10, R5, R2, P2 ;  /* 0x00000002050a9207 */ /* 0x000fe40001000000 */
[----:B------:R-:W-:Y:S02]  /*0620*/  SEL R3, R6, RZ, !P2 ;  /* 0x000000ff06037207 */ /* 0x000fe40005000000 */
[----:B0-----:R-:W-:-:S07]  /*0630*/  MOV R4, 0x650 ;  /* 0x0000065000047802 */ /* 0x001fce0000000f00 */
[----:B------:R-:W-:Y:S05]  /*0640*/  CALL.REL.NOINC `($_Z29divergent_func_three_args_optPi$_Z1fiiiPi) ;  /* 0x0000000000307944 */ /* 0x000fea0003c00000 */
[----:B------:R-:W2:Y:S01]  /*0650*/  LDL.64 R10, [R1] ;  /* 0x00000000010a7983 */ /* 0x000ea20000100a00 */
[----:B------:R-:W0:Y:S03]  /*0660*/  LDC.64 R8, c[0x0][0x380] ;  /* 0x0000e000ff087b82 */ /* 0x000e260000000a00 */
[----:B------:R-:W2:Y:S04]  /*0670*/  LDL.64 R2, [R1+0x8] ;  /* 0x0000080001027983 */ /* 0x000ea80000100a00 */
[----:B------:R-:W3:Y:S04]  /*0680*/  LDL.64 R4, [R1+0x10] ;  /* 0x0000100001047983 */ /* 0x000ee80000100a00 */
[----:B------:R-:W4:Y:S01]  /*0690*/  LDL.64 R6, [R1+0x18] ;  /* 0x0000180001067983 */ /* 0x000f220000100a00 */
[----:B--2---:R-:W-:-:S04]  /*06a0*/  IADD3 R2, PT, PT, R2, R11, R10 ;  /* 0x0000000b02027210 */ /* 0x004fc80007ffe00a */
[----:B---3--:R-:W-:-:S04]  /*06b0*/  IADD3 R2, PT, PT, R4, R2, R3 ;  /* 0x0000000204027210 */ /* 0x008fc80007ffe003 */
[----:B----4-:R-:W-:Y:S01]  /*06c0*/  IADD3 R2, PT, PT, R6, R2, R5 ;  /* 0x0000000206027210 */ /* 0x010fe20007ffe005 */
[----:B0-----:R-:W-:-:S04]  /*06d0*/  IMAD.WIDE.U32 R4, R15, 0x4, R8 ;  /* 0x000000040f047825 */ /* 0x001fc800078e0008 */
[----:B------:R-:W-:-:S05]  /*06e0*/  IMAD.IADD R2, R2, 0x1, R7 ;  /* 0x0000000102027824 */ /* 0x000fca00078e0207 */
[----:B------:R-:W-:Y:S01]  /*06f0*/  STG.E desc[UR4][R4.64], R2 ;  /* 0x0000000204007986 */ /* 0x000fe2000c101904 */
[----:B------:R-:W-:Y:S05]  /*0700*/  EXIT ;  /* 0x000000000000794d */ /* 0x000fea0003800000 */
        .type           $_Z29divergent_func_three_args_optPi$_Z1fiiiPi,@function
        .size           $_Z29divergent_func_three_args_optPi$_Z1fiiiPi,(.L_x_35 - $_Z29divergent_func_three_args_optPi$_Z1fiiiPi)
$_Z29divergent_func_three_args_optPi$_Z1fiiiPi:
[----:B------:R-:W0:Y:S01]  /*0710*/  LDCU UR6, c[0x0][0x2f8] ;  /* 0x00005f00ff0677ac */ /* 0x000e220008000800 */
[----:B------:R-:W-:Y:S02]  /*0720*/  IMAD R0, R0, R3, RZ ;  /* 0x0000000300007224 */ /* 0x000fe400078e02ff */
[----:B------:R-:W-:-:S03]  /*0730*/  VIADD R5, R10, 0x2 ;  /* 0x000000020a057836 */ /* 0x000fc60000000000 */
[----:B------:R-:W-:-:S05]  /*0740*/  LEA R2, R3, R0, 0x1 ;  /* 0x0000000003027211 */ /* 0x000fca00078e08ff */
[----:B------:R-:W-:Y:S02]  /*0750*/  IMAD R2, R3, R0, R2 ;  /* 0x0000000003027224 */ /* 0x000fe400078e0202 */
[----:B------:R-:W-:Y:S02]  /*0760*/  HFMA2 R3, -RZ, RZ, 0, 0 ;  /* 0x00000000ff037431 */ /* 0x000fe400000001ff */
[----:B------:R-:W-:Y:S02]  /*0770*/  IMAD R5, R10, R5, R2 ;  /* 0x000000050a057224 */ /* 0x000fe400078e0202 */
[----:B------:R-:W-:Y:S01]  /*0780*/  IMAD.MOV.U32 R2, RZ, RZ, R4 ;  /* 0x000000ffff027224 */ /* 0x000fe200078e0004 */
[----:B0-----:R-:W-:-:S05]  /*0790*/  IADD3 R0, PT, PT, R7, -UR6, RZ ;  /* 0x8000000607007c10 */ /* 0x001fca000fffe0ff */
[----:B------:R0:W-:Y:S02]  /*07a0*/  STL [R0], R5 ;  /* 0x0000000500007387 */ /* 0x0001e40000100800 */
[----:B0-----:R-:W-:Y:S05]  /*07b0*/  RET.REL.NODEC R2 `(_Z29divergent_func_three_args_optPi) ;  /* 0xfffffff802107950 */ /* 0x001fea0003c3ffff */
.L_x_0:
[----:B------:R-:W-:-:S00]  /*07c0*/  BRA `(.L_x_0) ;  /* 0xfffffffc00fc7947 */ /* 0x000fc0000383ffff */
[----:B------:R-:W-:-:S00]  /*07d0*/  NOP ;  /* 0x0000000000007918 */ /* 0x000fc00000000000 */
        /* <DEDUP_REMOVED lines=10> */
.L_x_35:


//--------------------- .text._Z25divergent_func_three_argsPi --------------------------
	.section	.text._Z25divergent_func_three_argsPi,"ax",@progbits
	.align	128
        .global         _Z25divergent_func_three_argsPi
        .type           _Z25divergent_func_three_argsPi,@function
        .size           _Z25divergent_func_three_argsPi,(.L_x_36 - _Z25divergent_func_three_argsPi)
        .other          _Z25divergent_func_three_argsPi,@"STO_CUDA_ENTRY STV_DEFAULT"
_Z25divergent_func_three_argsPi:
.text._Z25divergent_func_three_argsPi:
[----:B------:R-:W0:Y:S01]  /*0000*/  LDC R1, c[0x0][0x37c] ;  /* 0x0000df00ff017b82 */ /* 0x000e220000000800 */
[----:B------:R-:W1:Y:S01]  /*0010*/  S2R R14, SR_TID.X ;  /* 0x00000000000e7919 */ /* 0x000e620000002100 */
[----:B------:R-:W-:Y:S02]  /*0020*/  HFMA2 R4, -RZ, RZ, 0, 0 ;  /* 0x00000000ff047431 */ /* 0x000fe400000001ff */
[----:B0-----:R-:W-:Y:S01]  /*0030*/  VIADD R1, R1, 0xffffffe0 ;  /* 0xffffffe001017836 */ /* 0x001fe20000000000 */
[----:B------:R-:W0:Y:S01]  /*0040*/  LDCU UR6, c[0x0][0x2f8] ;  /* 0x00005f00ff0677ac */ /* 0x000e220008000800 */
[----:B------:R-:W-:Y:S02]  /*0050*/  IMAD.MOV.U32 R5, RZ, RZ, 0x1 ;  /* 0x00000001ff057424 */ /* 0x000fe400078e00ff */
[----:B------:R-:W-:Y:S02]  /*0060*/  HFMA2 R12, -RZ, RZ, 0, 3.5762786865234375e-07 ;  /* 0x00000006ff0c7431 */ /* 0x000fe400000001ff */
[----:B------:R-:W-:Y:S01]  /*0070*/  IMAD.MOV.U32 R8, RZ, RZ, 0x2 ;  /* 0x00000002ff087424 */ /* 0x000fe200078e00ff */
[----:B------:R-:W-:Y:S01]  /*0080*/  MOV R10, 0x4 ;  /* 0x00000004000a7802 */ /* 0x000fe20000000f00 */
[----:B------:R-:W-:Y:S01]  /*0090*/  IMAD.MOV.U32 R9, RZ, RZ, 0x3 ;  /* 0x00000003ff097424 */ /* 0x000fe200078e00ff */
[----:B------:R2:W-:Y:S01]  /*00a0*/  STL.64 [R1], R4 ;  /* 0x0000000401007387 */ /* 0x0005e20000100a00 */
[----:B------:R-:W-:Y:S01]  /*00b0*/  IMAD.MOV.U32 R11, RZ, RZ, 0x5 ;  /* 0x00000005ff0b7424 */ /* 0x000fe200078e00ff */
[----:B------:R-:W3:Y:S01]  /*00c0*/  LDCU.64 UR4, c[0x0][0x358] ;  /* 0x00006b00ff0477ac */ /* 0x000ee20008000a00 */
[----:B------:R-:W-:Y:S01]  /*00d0*/  IMAD.MOV.U32 R13, RZ, RZ, 0x7 ;  /* 0x00000007ff0d7424 */ /* 0x000fe200078e00ff */
[----:B------:R-:W-:Y:S01]  /*00e0*/  BSSY.RECONVERGENT B0, `(.L_x_1) ;  /* 0x00000ba000007945 */ /* 0x000fe20003800200 */
[----:B------:R4:W-:Y:S04]  /*00f0*/  STL.64 [R1+0x8], R8 ;  /* 0x0000080801007387 */ /* 0x0009e80000100a00 */
[----:B------:R5:W-:Y:S01]  /*0100*/  STL.64 [R1+0x10], R10 ;  /* 0x0000100a01007387 */ /* 0x000be20000100a00 */
[----:B0-----:R-:W-:-:S03]  /*0110*/  IADD3 R7, PT, PT, R1, UR6, RZ ;  /* 0x0000000601077c10 */ /* 0x001fc6000fffe0ff */
[----:B------:R0:W-:Y:S01]  /*0120*/  STL.64 [R1+0x18], R12 ;  /* 0x0000180c01007387 */ /* 0x0001e20000100a00 */
[C---:B--2---:R-:W-:Y:S01]  /*0130*/  IADD3 R5, PT, PT, R7.reuse, 0x8, RZ ;  /* 0x0000000807057810 */ /* 0x044fe20007ffe0ff */
[C---:B------:R-:W-:Y:S02]  /*0140*/  VIADD R6, R7.reuse, 0x4 ;  /* 0x0000000407067836 */ /* 0x040fe40000000000 */
[C---:B----4-:R-:W-:Y:S02]  /*0150*/  VIADD R9, R7.reuse, 0x18 ;  /* 0x0000001807097836 */ /* 0x050fe40000000000 */
[C---:B-----5:R-:W-:Y:S01]  /*0160*/  VIADD R11, R7.reuse, 0x10 ;  /* 0x00000010070b7836 */ /* 0x060fe20000000000 */
[C---:B------:R-:W-:Y:S01]  /*0170*/  IADD3 R10, PT, PT, R7.reuse, 0x14, RZ ;  /* 0x00000014070a7810 */ /* 0x040fe20007ffe0ff */
[C---:B------:R-:W-:Y:S01]  /*0180*/  VIADD R8, R7.reuse, 0x1c ;  /* 0x0000001c07087836 */ /* 0x040fe20000000000 */
[C---:B-1----:R-:W-:Y:S01]  /*0190*/  LOP3.LUT R0, R14.reuse, 0xffff, RZ, 0xc0, !PT ;  /* 0x0000ffff0e007812 */ /* 0x042fe200078ec0ff */
[----:B0-----:R-:W-:Y:S01]  /*01a0*/  VIADD R12, R7, 0xc ;  /* 0x0000000c070c7836 */ /* 0x001fe20000000000 */
[----:B------:R-:W-:-:S03]  /*01b0*/  LOP3.LUT R2, R14, 0x1, RZ, 0xc0, !PT ;  /* 0x000000010e027812 */ /* 0x000fc600078ec0ff */
[----:B------:R-:W-:Y:S01]  /*01c0*/  IMAD R0, R0, 0x5556, RZ ;  /* 0x0000555600007824 */ /* 0x000fe200078e02ff */
[----:B------:R-:W-:-:S04]  /*01d0*/  ISETP.NE.U32.AND P0, PT, R2, 0x1, PT ;  /* 0x000000010200780c */ /* 0x000fc80003f05070 */
[----:B------:R-:W-:Y:S02]  /*01e0*/  SHF.R.U32.HI R0, RZ, 0x10, R0 ;  /* 0x00000010ff007819 */ /* 0x000fe40000011600 */
[----:B------:R-:W-:Y:S02]  /*01f0*/  ISETP.GT.U32.OR P0, PT, R14, 0xf, !P0 ;  /* 0x0000000f0e00780c */ /* 0x000fe40004704470 */
[----:B------:R-:W-:Y:S01]  /*0200*/  PRMT R3, R0, 0x9910, RZ ;  /* 0x0000991000037816 */ /* 0x000fe200000000ff */
[----:B------:R-:W-:-:S04]  /*0210*/  IMAD.SHL.U32 R0, R14, 0x80, RZ ;  /* 0x000000800e007824 */ /* 0x000fc800078e00ff */
[----:B------:R-:W-:-:S04]  /*0220*/  IMAD R3, R3, 0x3, RZ ;  /* 0x0000000303037824 */ /* 0x000fc800078e02ff */
[----:B------:R-:W-:-:S05]  /*0230*/  IMAD.MOV R3, RZ, RZ, -R3 ;  /* 0x000000ffff037224 */ /* 0x000fca00078e0a03 */
[----:B------:R-:W-:-:S05]  /*0240*/  PRMT R3, R3, 0x7710, RZ ;  /* 0x0000771003037816 */ /* 0x000fca00000000ff */
[----:B------:R-:W-:-:S05]  /*0250*/  IMAD.IADD R3, R3, 0x1, R14 ;  /* 0x0000000103037824 */ /* 0x000fca00078e020e */
[----:B------:R-:W-:-:S04]  /*0260*/  PRMT R4, R3, 0x9910, RZ ;  /* 0x0000991003047816 */ /* 0x000fc800000000ff */
[----:B------:R-:W-:-:S13]  /*0270*/  ISETP.NE.OR P0, PT, R4, RZ, P0 ;  /* 0x000000ff0400720c */ /* 0x000fda0000705670 */
[----:B---3--:R-:W-:Y:S05]  /*0280*/  @P0 BRA `(.L_x_2) ;  /* 0x0000000000400947 */ /* 0x008fea0003800000 */
[----:B------:R-:W-:Y:S01]  /*0290*/  IMAD.HI.U32 R3, R0, 0x1999999a, RZ ;  /* 0x1999999a00037827 */ /* 0x000fe200078e00ff */
[----:B------:R-:W-:Y:S02]  /*02a0*/  MOV R5, R7 ;  /* 0x0000000700057202 */ /* 0x000fe40000000f00 */
[----:B------:R-:W-:Y:S01]  /*02b0*/  MOV R4, RZ ;  /* 0x000000ff00047202 */ /* 0x000fe20000000f00 */
[--C-:B------:R-:W-:Y:S01]  /*02c0*/  IMAD.MOV.U32 R7, RZ, RZ, R0.reuse ;  /* 0x000000ffff077224 */ /* 0x100fe200078e0000 */
[----:B------:R-:W-:Y:S01]  /*02d0*/  MOV R8, 0x300 ;  /* 0x0000030000087802 */ /* 0x000fe20000000f00 */
[----:B------:R-:W-:-:S07]  /*02e0*/  IMAD R6, R3, -0xa, R0 ;  /* 0xfffffff603067824 */ /* 0x000fce00078e0200 */
[----:B------:R-:W-:Y:S05]  /*02f0*/  CALL.REL.NOINC `($_Z25divergent_func_three_argsPi$_Z1fiiiPi) ;  /* 0x0000000800847944 */ /* 0x000fea0003c00000 */
[----:B------:R0:W5:Y:S01]  /*0300*/  LDL R0, [R1] ;  /* 0x0000000001007983 */ /* 0x0001620000100800 */
[----:B------:R-:W-:Y:S02]  /*0310*/  HFMA2 R5, -RZ, RZ, 0, 2.384185791015625e-07 ;  /* 0x00000004ff057431 */ /* 0x000fe400000001ff */
[----:B------:R-:W-:Y:S01]  /*0320*/  IMAD.MOV.U32 R3, RZ, RZ, 0x1 ;  /* 0x00000001ff037424 */ /* 0x000fe200078e00ff */
[----:B------:R-:W-:Y:S01]  /*0330*/  MOV R2, 0x2 ;  /* 0x0000000200027802 */ /* 0x000fe20000000f00 */
[----:B------:R-:W-:Y:S01]  /*0340*/  IMAD.MOV.U32 R4, RZ, RZ, 0x3 ;  /* 0x00000003ff047424 */ /* 0x000fe200078e00ff */
[----:B------:R-:W-:Y:S01]  /*0350*/  MOV R7, 0x6 ;  /* 0x0000000600077802 */ /* 0x000fe20000000f00 */
[----:B------:R-:W-:Y:S02]  /*0360*/  IMAD.MOV.U32 R6, RZ, RZ, 0x5 ;  /* 0x00000005ff067424 */ /* 0x000fe400078e00ff */
[----:B------:R-:W-:Y:S01]  /*0370*/  IMAD.MOV.U32 R8, RZ, RZ, 0x7 ;  /* 0x00000007ff087424 */ /* 0x000fe200078e00ff */
[----:B0-----:R-:W-:Y:S06]  /*0380*/  BRA `(.L_x_3) ;  /* 0x00000008003c7947 */ /* 0x001fec0003800000 */
.L_x_2:
[C---:B------:R-:W-:Y:S02]  /*0390*/  ISETP.NE.AND P1, PT, R4.reuse, RZ, PT ;  /* 0x000000ff0400720c */ /* 0x040fe40003f25270 */
[----:B------:R-:W-:Y:S02]  /*03a0*/  ISETP.NE.AND P0, PT, R4, RZ, PT ;  /* 0x000000ff0400720c */ /* 0x000fe40003f05270 */
[----:B------:R-:W-:-:S04]  /*03b0*/  ISETP.NE.OR P1, PT, R2, RZ, !P1 ;  /* 0x000000ff0200720c */ /* 0x000fc80004f25670 */
[----:B------:R-:W-:-:S13]  /*03c0*/  ISETP.GT.U32.OR P1, PT, R14, 0xf, P1 ;  /* 0x0000000f0e00780c */ /* 0x000fda0000f24470 */
[----:B------:R-:W-:Y:S05]  /*03d0*/  @P1 BRA `(.L_x_4) ;  /* 0x0000000000401947 */ /* 0x000fea0003800000 */
[----:B------:R-:W-:Y:S01]  /*03e0*/  IADD3 R7, PT, PT, R0, 0x80, RZ ;  /* 0x0000008000077810 */ /* 0x000fe20007ffe0ff */
[----:B------:R-:W-:Y:S02]  /*03f0*/  HFMA2 R4, -RZ, RZ, 0, 0 ;  /* 0x00000000ff047431 */ /* 0x000fe400000001ff */
[----:B------:R-:W-:Y:S01]  /*0400*/  IMAD.MOV.U32 R5, RZ, RZ, R6 ;  /* 0x000000ffff057224 */ /* 0x000fe200078e0006 */
[----:B------:R-:W-:Y:S01]  /*0410*/  MOV R8, 0x450 ;  /* 0x0000045000087802 */ /* 0x000fe20000000f00 */
[----:B------:R-:W-:-:S04]  /*0420*/  IMAD.HI.U32 R0, R7, 0xccccccd, RZ ;  /* 0x0ccccccd07007827 */ /* 0x000fc800078e00ff */
[----:B------:R-:W-:-:S07]  /*0430*/  IMAD R6, R0, -0x14, R7 ;  /* 0xffffffec00067824 */ /* 0x000fce00078e0207 */
[----:B------:R-:W-:Y:S05]  /*0440*/  CALL.REL.NOINC `($_Z25divergent_func_three_argsPi$_Z1fiiiPi) ;  /* 0x0000000800307944 */ /* 0x000fea0003c00000 */
[----:B------:R0:W5:Y:S01]  /*0450*/  LDL R3, [R1+0x4] ;  /* 0x0000040001037983 */ /* 0x0001620000100800 */
[----:B------:R-:W-:Y:S02]  /*0460*/  HFMA2 R5, -RZ, RZ, 0, 2.384185791015625e-07 ;  /* 0x00000004ff057431 */ /* 0x000fe400000001ff */
[----:B------:R-:W-:Y:S01]  /*0470*/  IMAD.MOV.U32 R0, RZ, RZ, RZ ;  /* 0x000000ffff007224 */ /* 0x000fe200078e00ff */
[----:B------:R-:W-:Y:S01]  /*0480*/  MOV R2, 0x2 ;  /* 0x0000000200027802 */ /* 0x000fe20000000f00 */
[----:B------:R-:W-:Y:S01]  /*0490*/  IMAD.MOV.U32 R4, RZ, RZ, 0x3 ;  /* 0x00000003ff047424 */ /* 0x000fe200078e00ff */
[----:B------:R-:W-:Y:S01]  /*04a0*/  MOV R7, 0x6 ;  /* 0x0000000600077802 */ /* 0x000fe20000000f00 */
[----:B------:R-:W-:Y:S02]  /*04b0*/  IMAD.MOV.U32 R6, RZ, RZ, 0x5 ;  /* 0x00000005ff067424 */ /* 0x000fe400078e00ff */
[----:B------:R-:W-:Y:S01]  /*04c0*/  IMAD.MOV.U32 R8, RZ, RZ, 0x7 ;  /* 0x00000007ff087424 */ /* 0x000fe200078e00ff */
[----:B0-----:R-:W-:Y:S06]  /*04d0*/  BRA `(.L_x_3) ;  /* 0x0000000400e87947 */ /* 0x001fec0003800000 */
.L_x_4:
[----:B------:R-:W-:-:S04]  /*04e0*/  ISETP.NE.AND P1, PT, R2, RZ, PT ;  /* 0x000000ff0200720c */ /* 0x000fc80003f25270 */
[----:B------:R-:W-:-:S04]  /*04f0*/  ISETP.GT.U32.OR P1, PT, R14, 0xf, !P1 ;  /* 0x0000000f0e00780c */ /* 0x000fc80004f24470 */
[----:B------:R-:W-:-:S13]  /*0500*/  ISETP.NE.OR P1, PT, R4, RZ, P1 ;  /* 0x000000ff0400720c */ /* 0x000fda0000f25670 */
[----:B------:R-:W-:Y:S05]  /*0510*/  @P1 BRA `(.L_x_5) ;  /* 0x0000000000481947 */ /* 0x000fea0003800000 */
[----:B------:R-:W-:Y:S02]  /*0520*/  IADD3 R7, PT, PT, R0, 0x100, RZ ;  /* 0x0000010000077810 */ /* 0x000fe40007ffe0ff */
[----:B------:R-:W-:-:S03]  /*0530*/  MOV R8, 0x590 ;  /* 0x0000059000087802 */ /* 0x000fc60000000f00 */
[----:B------:R-:W-:-:S04]  /*0540*/  IMAD.HI.U32 R0, R7, 0x8888889, RZ ;  /* 0x0888888907007827 */ /* 0x000fc800078e00ff */
[----:B------:R-:W-:-:S04]  /*0550*/  IMAD.HI.U32 R2, R7, 0x55555556, RZ ;  /* 0x5555555607027827 */ /* 0x000fc800078e00ff */
[--C-:B------:R-:W-:Y:S02]  /*0560*/  IMAD R6, R0, -0x1e, R7.reuse ;  /* 0xffffffe200067824 */ /* 0x100fe400078e0207 */
[----:B------:R-:W-:-:S07]  /*0570*/  IMAD R4, R2, -0x3, R7 ;  /* 0xfffffffd02047824 */ /* 0x000fce00078e0207 */
[----:B------:R-:W-:Y:S05]  /*0580*/  CALL.REL.NOINC `($_Z25divergent_func_three_argsPi$_Z1fiiiPi) ;  /* 0x0000000400e07944 */ /* 0x000fea0003c00000 */
[----:B------:R-:W0:Y:S02]  /*0590*/  LDCU UR6, c[0x0][0x2f8] ;  /* 0x00005f00ff0677ac */ /* 0x000e240008000800 */
[----:B0-----:R-:W-:-:S06]  /*05a0*/  VIADD R2, R5, -UR6 ;  /* 0x8000000605027c36 */ /* 0x001fcc0008000000 */
[----:B------:R-:W5:Y:S01]  /*05b0*/  LDL R2, [R2] ;  /* 0x0000000002027983 */ /* 0x000f620000100800 */
[----:B------:R-:W-:Y:S02]  /*05c0*/  HFMA2 R0, -RZ, RZ, 0, 0 ;  /* 0x00000000ff007431 */ /* 0x000fe400000001ff */
[----:B------:R-:W-:Y:S02]  /*05d0*/  IMAD.MOV.U32 R3, RZ, RZ, 0x1 ;  /* 0x00000001ff037424 */ /* 0x000fe400078e00ff */
[----:B------:R-:W-:Y:S01]  /*05e0*/  HFMA2 R6, -RZ, RZ, 0, 2.98023223876953125e-07 ;  /* 0x00000005ff067431 */ /* 0x000fe200000001ff */
[----:B------:R-:W-:Y:S01]  /*05f0*/  MOV R4, 0x3 ;  /* 0x0000000300047802 */ /* 0x000fe20000000f00 */
[----:B------:R-:W-:Y:S01]  /*0600*/  IMAD.MOV.U32 R5, RZ, RZ, 0x4 ;  /* 0x00000004ff057424 */ /* 0x000fe200078e00ff */
[----:B------:R-:W-:Y:S01]  /*0610*/  MOV R8, 0x7 ;  /* 0x0000000700087802 */ /* 0x000fe20000000f00 */
[----:B------:R-:W-:Y:S01]  /*0620*/  IMAD.MOV.U32 R7, RZ, RZ, 0x6 ;  /* 0x00000006ff077424 */ /* 0x000fe200078e00ff */
[----:B------:R-:W-:Y:S06]  /*0630*/  BRA `(.L_x_3) ;  /* 0x0000000400907947 */ /* 0x000fec0003800000 */
.L_x_5:
[----:B------:R-:W-:-:S04]  /*0640*/  ISETP.EQ.OR P0, PT, R2, RZ, !P0 ;  /* 0x000000ff0200720c */ /* 0x000fc80004702670 */
[----:B------:R-:W-:-:S13]  /*0650*/  ISETP.GT.U32.OR P0, PT, R14, 0xf, P0 ;  /* 0x0000000f0e00780c */ /* 0x000fda0000704470 */
[----:B------:R-:W-:Y:S05]  /*0660*/  @P0 BRA `(.L_x_6) ;  /* 0x0000000000480947 */ /* 0x000fea0003800000 */
[----:B------:R-:W-:Y:S02]  /*0670*/  VIADD R7, R0, 0x180 ;  /* 0x0000018000077836 */ /* 0x000fe40000000000 */
[----:B------:R-:W-:Y:S02]  /*0680*/  HFMA2 R4, -RZ, RZ, 0, 0 ;  /* 0x00000000ff047431 */ /* 0x000fe400000001ff */
[----:B------:R-:W-:Y:S01]  /*0690*/  IMAD.MOV.U32 R5, RZ, RZ, R12 ;  /* 0x000000ffff057224 */ /* 0x000fe200078e000c */
[----:B------:R-:W-:Y:S01]  /*06a0*/  MOV R8, 0x6e0 ;  /* 0x000006e000087802 */ /* 0x000fe20000000f00 */
[----:B------:R-:W-:-:S04]  /*06b0*/  IMAD.HI.U32 R0, R7, 0x6666667, RZ ;  /* 0x0666666707007827 */ /* 0x000fc800078e00ff */
[----:B------:R-:W-:-:S07]  /*06c0*/  IMAD R6, R0, -0x28, R7 ;  /* 0xffffffd800067824 */ /* 0x000fce00078e0207 */
[----:B------:R-:W-:Y:S05]  /*06d0*/  CALL.REL.NOINC `($_Z25divergent_func_three_argsPi$_Z1fiiiPi) ;  /* 0x00000004008c7944 */ /* 0x000fea0003c00000 */
[----:B------:R-:W0:Y:S02]  /*06e0*/  LDCU UR6, c[0x0][0x2f8] ;  /* 0x00005f00ff0677ac */ /* 0x000e240008000800 */
[----:B0-----:R-:W-:-:S06]  /*06f0*/  IADD3 R4, PT, PT, R12, -UR6, RZ ;  /* 0x800000060c047c10 */ /* 0x001fcc000fffe0ff */
[----:B------:R-:W5:Y:S01]  /*0700*/  LDL R4, [R4] ;  /* 0x0000000004047983 */ /* 0x000f620000100800 */
[----:B------:R-:W-:Y:S02]  /*0710*/  HFMA2 R5, -RZ, RZ, 0, 2.384185791015625e-07 ;  /* 0x00000004ff057431 */ /* 0x000fe400000001ff */
[----:B------:R-:W-:Y:S01]  /*0720*/  IMAD.MOV.U32 R0, RZ, RZ, RZ ;  /* 0x000000ffff007224 */ /* 0x000fe200078e00ff */
[----:B------:R-:W-:Y:S01]  /*0730*/  MOV R3, 0x1 ;  /* 0x0000000100037802 */ /* 0x000fe20000000f00 */
[----:B------:R-:W-:Y:S01]  /*0740*/  IMAD.MOV.U32 R2, RZ, RZ, 0x2 ;  /* 0x00000002ff027424 */ /* 0x000fe200078e00ff */
[----:B------:R-:W-:Y:S01]  /*0750*/  MOV R7, 0x6 ;  /* 0x0000000600077802 */ /* 0x000fe20000000f00 */
[----:B------:R-:W-:Y:S02]  /*0760*/  IMAD.MOV.U32 R6, RZ, RZ, 0x5 ;  /* 0x00000005ff067424 */ /* 0x000fe400078e00ff */
[----:B------:R-:W-:Y:S01]  /*0770*/  IMAD.MOV.U32 R8, RZ, RZ, 0x7 ;  /* 0x00000007ff087424 */ /* 0x000fe200078e00ff */
[----:B------:R-:W-:Y:S06]  /*0780*/  BRA `(.L_x_3) ;  /* 0x00000004003c7947 */ /* 0x000fec0003800000 */
.L_x_6:
[----:B------:R-:W-:Y:S02]  /*0790*/  LOP3.LUT R3, R3, 0x1, R14, 0xf8, !PT ;  /* 0x0000000103037812 */ /* 0x000fe400078ef80e */
[C---:B------:R-:W-:Y:S02]  /*07a0*/  ISETP.GE.U32.AND P1, PT, R14.reuse, 0x10, PT ;  /* 0x000000100e00780c */ /* 0x040fe40003f26070 */
[----:B------:R-:W-:Y:S02]  /*07b0*/  PRMT R3, R3, 0x9910, RZ ;  /* 0x0000991003037816 */ /* 0x000fe400000000ff */
[----:B------:R-:W-:Y:S02]  /*07c0*/  ISETP.GT.U32.AND P0, PT, R14, 0xf, PT ;  /* 0x0000000f0e00780c */ /* 0x000fe40003f04070 */
[----:B------:R-:W-:-:S13]  /*07d0*/  ISETP.NE.OR P1, PT, R3, RZ, !P1 ;  /* 0x000000ff0300720c */ /* 0x000fda0004f25670 */
[----:B------:R-:W-:Y:S05]  /*07e0*/  @P1 BRA `(.L_x_7) ;  /* 0x0000000000441947 */ /* 0x000fea0003800000 */
[----:B------:R-:W-:Y:S01]  /*07f0*/  IADD3 R7, PT, PT, R0, 0x200, RZ ;  /* 0x0000020000077810 */ /* 0x000fe20007ffe0ff */
[----:B------:R-:W-:Y:S01]  /*0800*/  IMAD.MOV.U32 R5, RZ, RZ, R11 ;  /* 0x000000ffff057224 */ /* 0x000fe200078e000b */
[----:B------:R-:W-:-:S03]  /*0810*/  MOV R8, 0x870 ;  /* 0x0000087000087802 */ /* 0x000fc60000000f00 */
[----:B------:R-:W-:-:S04]  /*0820*/  IMAD.HI.U32 R0, R7, 0x51eb852, RZ ;  /* 0x051eb85207007827 */ /* 0x000fc800078e00ff */
[----:B------:R-:W-:-:S04]  /*0830*/  IMAD.HI.U32 R2, R7, 0x33333334, RZ ;  /* 0x3333333407027827 */ /* 0x000fc800078e00ff */
[--C-:B------:R-:W-:Y:S02]  /*0840*/  IMAD R6, R0, -0x32, R7.reuse ;  /* 0xffffffce00067824 */ /* 0x100fe400078e0207 */
[----:B------:R-:W-:-:S07]  /*0850*/  IMAD R4, R2, -0x5, R7 ;  /* 0xfffffffb02047824 */ /* 0x000fce00078e0207 */
[----:B------:R-:W-:Y:S05]  /*0860*/  CALL.REL.NOINC `($_Z25divergent_func_three_argsPi$_Z1fiiiPi) ;  /* 0x0000000400287944 */ /* 0x000fea0003c00000 */
[----:B------:R0:W5:Y:S01]  /*0870*/  LDL R5, [R1+0x10] ;  /* 0x0000100001057983 */ /* 0x0001620000100800 */
[----:B------:R-:W-:Y:S02]  /*0880*/  HFMA2 R0, -RZ, RZ, 0, 0 ;  /* 0x00000000ff007431 */ /* 0x000fe400000001ff */
[----:B------:R-:W-:Y:S02]  /*0890*/  IMAD.MOV.U32 R3, RZ, RZ, 0x1 ;  /* 0x00000001ff037424 */ /* 0x000fe400078e00ff */
[----:B------:R-:W-:Y:S01]  /*08a0*/  HFMA2 R6, -RZ, RZ, 0, 2.98023223876953125e-07 ;  /* 0x00000005ff067431 */ /* 0x000fe200000001ff */
[----:B------:R-:W-:Y:S01]  /*08b0*/  MOV R2, 0x2 ;  /* 0x0000000200027802 */ /* 0x000fe20000000f00 */
[----:B------:R-:W-:Y:S01]  /*08c0*/  IMAD.MOV.U32 R4, RZ, RZ, 0x3 ;  /* 0x00000003ff047424 */ /* 0x000fe200078e00ff */
[----:B------:R-:W-:Y:S01]  /*08d0*/  MOV R8, 0x7 ;  /* 0x0000000700087802 */ /* 0x000fe20000000f00 */
[----:B------:R-:W-:Y:S01]  /*08e0*/  IMAD.MOV.U32 R7, RZ, RZ, 0x6 ;  /* 0x00000006ff077424 */ /* 0x000fe200078e00ff */
[----:B0-----:R-:W-:Y:S06]  /*08f0*/  BRA `(.L_x_3) ;  /* 0x0000000000e07947 */ /* 0x001fec0003800000 */
.L_x_7:
[----:B------:R-:W-:-:S04]  /*0900*/  ISETP.NE.AND P1, PT, R2, RZ, PT ;  /* 0x000000ff0200720c */ /* 0x000fc80003f25270 */
[----:B------:R-:W-:-:S04]  /*0910*/  ISETP.EQ.OR P1, PT, R4, RZ, P1 ;  /* 0x000000ff0400720c */ /* 0x000fc80000f22670 */
[----:B------:R-:W-:-:S13]  /*0920*/  ISETP.LT.U32.OR P1, PT, R14, 0x10, P1 ;  /* 0x000000100e00780c */ /* 0x000fda0000f21470 */
[----:B------:R-:W-:Y:S05]  /*0930*/  @P1 BRA `(.L_x_8) ;  /* 0x0000000000441947 */ /* 0x000fea0003800000 */
[----:B------:R-:W-:Y:S01]  /*0940*/  VIADD R7, R0, 0x280 ;  /* 0x0000028000077836 */ /* 0x000fe20000000000 */
[----:B------:R-:W-:Y:S02]  /*0950*/  MOV R5, R10 ;  /* 0x0000000a00057202 */ /* 0x000fe40000000f00 */
[----:B------:R-:W-:Y:S01]  /*0960*/  MOV R8, 0x9c0 ;  /* 0x000009c000087802 */ /* 0x000fe20000000f00 */
[----:B------:R-:W-:-:S04]  /*0970*/  IMAD.HI.U32 R0, R7, 0x4444445, RZ ;  /* 0x0444444507007827 */ /* 0x000fc800078e00ff */
[----:B------:R-:W-:-:S04]  /*0980*/  IMAD.HI.U32 R2, R7, 0x2aaaaaab, RZ ;  /* 0x2aaaaaab07027827 */ /* 0x000fc800078e00ff */
[--C-:B------:R-:W-:Y:S02]  /*0990*/  IMAD R6, R0, -0x3c, R7.reuse ;  /* 0xffffffc400067824 */ /* 0x100fe400078e0207 */
[----:B------:R-:W-:-:S07]  /*09a0*/  IMAD R4, R2, -0x6, R7 ;  /* 0xfffffffa02047824 */ /* 0x000fce00078e0207 */
[----:B------:R-:W-:Y:S05]  /*09b0*/  CALL.REL.NOINC `($_Z25divergent_func_three_argsPi$_Z1fiiiPi) ;  /* 0x0000000000d47944 */ /* 0x000fea0003c00000 */
[----:B------:R0:W5:Y:S01]  /*09c0*/  LDL R6, [R1+0x14] ;  /* 0x0000140001067983 */ /* 0x0001620000100800 */
[----:B------:R-:W-:Y:S02]  /*09d0*/  HFMA2 R3, -RZ, RZ, 0, 5.9604644775390625e-08 ;  /* 0x00000001ff037431 */ /* 0x000fe400000001ff */
[----:B------:R-:W-:Y:S02]  /*09e0*/  IMAD.MOV.U32 R0, RZ, RZ, RZ ;  /* 0x000000ffff007224 */ /* 0x000fe400078e00ff */
[----:B------:R-:W-:Y:S02]  /*09f0*/  HFMA2 R7, -RZ, RZ, 0, 3.5762786865234375e-07 ;  /* 0x00000006ff077431 */ /* 0x000fe400000001ff */
[----:B------:R-:W-:Y:S01]  /*0a00*/  IMAD.MOV.U32 R2, RZ, RZ, 0x2 ;  /* 0x00000002ff027424 */ /* 0x000fe200078e00ff */
[----:B------:R-:W-:Y:S01]  /*0a10*/  MOV R4, 0x3 ;  /* 0x0000000300047802 */ /* 0x000fe20000000f00 */
[----:B------:R-:W-:Y:S02]  /*0a20*/  IMAD.MOV.U32 R5, RZ, RZ, 0x4 ;  /* 0x00000004ff057424 */ /* 0x000fe400078e00ff */
[----:B------:R-:W-:Y:S01]  /*0a30*/  IMAD.MOV.U32 R8, RZ, RZ, 0x7 ;  /* 0x00000007ff087424 */ /* 0x000fe200078e00ff */
[----:B0-----:R-:W-:Y:S06]  /*0a40*/  BRA `(.L_x_3) ;  /* 0x00000000008c7947 */ /* 0x001fec0003800000 */
.L_x_8:
[----:B------:R-:W-:-:S04]  /*0a50*/  ISETP.EQ.OR P0, PT, R2, RZ, !P0 ;  /* 0x000000ff0200720c */ /* 0x000fc80004702670 */
[----:B------:R-:W-:-:S13]  /*0a60*/  ISETP.NE.OR P0, PT, R4, RZ, P0 ;  /* 0x000000ff0400720c */ /* 0x000fda0000705670 */
        /* <DEDUP_REMOVED lines=10> */
[----:B------:R-:W-:Y:S01]  /*0b10*/  HFMA2 R2, -RZ, RZ, 0, 1.1920928955078125e-07 ;  /* 0x00000002ff027431 */ /* 0x000fe200000001ff */
[----:B------:R-:W-:Y:S01]  /*0b20*/  MOV R0, RZ ;  /* 0x000000ff00007202 */ /* 0x000fe20000000f00 */
[----:B------:R-:W-:Y:S02]  /*0b30*/  HFMA2 R8, -RZ, RZ, 0, 4.17232513427734375e-07 ;  /* 0x00000007ff087431 */ /* 0x000fe400000001ff */
[----:B------:R-:W-:Y:S01]  /*0b40*/  IMAD.MOV.U32 R3, RZ, RZ, 0x1 ;  /* 0x00000001ff037424 */ /* 0x000fe200078e00ff */
[----:B------:R-:W-:Y:S01]  /*0b50*/  MOV R5, 0x4 ;  /* 0x0000000400057802 */ /* 0x000fe20000000f00 */
[----:B------:R-:W-:Y:S02]  /*0b60*/  IMAD.MOV.U32 R4, RZ, RZ, 0x3 ;  /* 0x00000003ff047424 */ /* 0x000fe400078e00ff */
[----:B------:R-:W-:Y:S01]  /*0b70*/  IMAD.MOV.U32 R6, RZ, RZ, 0x5 ;  /* 0x00000005ff067424 */ /* 0x000fe200078e00ff */
[----:B0-----:R-:W-:Y:S06]  /*0b80*/  BRA `(.L_x_3) ;  /* 0x00000000003c7947 */ /* 0x001fec0003800000 */
.L_x_9:
[----:B------:R-:W-:Y:S01]  /*0b90*/  VIADD R7, R0, 0x380 ;  /* 0x0000038000077836 */ /* 0x000fe20000000000 */
[----:B------:R-:W-:Y:S01]  /*0ba0*/  MOV R5, R8 ;  /* 0x0000000800057202 */ /* 0x000fe20000000f00 */
[----:B------:R-:W-:Y:S01]  /*0bb0*/  IMAD.MOV.U32 R4, RZ, RZ, RZ ;  /* 0x000000ffff047224 */ /* 0x000fe200078e00ff */
[----:B------:R-:W-:Y:S01]  /*0bc0*/  MOV R8, 0xc00 ;  /* 0x00000c0000087802 */ /* 0x000fe20000000f00 */
[----:B------:R-:W-:-:S04]  /*0bd0*/  IMAD.HI.U32 R0, R7, 0x3333334, RZ ;  /* 0x0333333407007827 */ /* 0x000fc800078e00ff */
[----:B------:R-:W-:-:S07]  /*0be0*/  IMAD R6, R0, -0x50, R7 ;  /* 0xffffffb000067824 */ /* 0x000fce00078e0207 */
[----:B------:R-:W-:Y:S05]  /*0bf0*/  CALL.REL.NOINC `($_Z25divergent_func_three_argsPi$_Z1fiiiPi) ;  /* 0x0000000000447944 */ /* 0x000fea0003c00000 */
[----:B------:R0:W5:Y:S01]  /*0c00*/  LDL R8, [R1+0x1c] ;  /* 0x00001c0001087983 */ /* 0x0001620000100800 */
[----:B------:R-:W-:Y:S02]  /*0c10*/  HFMA2 R0, -RZ, RZ, 0, 0 ;  /* 0x00000000ff007431 */ /* 0x000fe400000001ff */
[----:B------:R-:W-:Y:S02]  /*0c20*/  IMAD.MOV.U32 R3, RZ, RZ, 0x1 ;  /* 0x00000001ff037424 */ /* 0x000fe400078e00ff */
[----:B------:R-:W-:Y:S01]  /*0c30*/  HFMA2 R5, -RZ, RZ, 0, 2.384185791015625e-07 ;  /* 0x00000004ff057431 */ /* 0x000fe200000001ff */
[----:B------:R-:W-:Y:S01]  /*0c40*/  MOV R2, 0x2 ;  /* 0x0000000200027802 */ /* 0x000fe20000000f00 */
[----:B------:R-:W-:Y:S01]  /*0c50*/  IMAD.MOV.U32 R4, RZ, RZ, 0x3 ;  /* 0x00000003ff047424 */ /* 0x000fe200078e00ff */
[----:B------:R-:W-:Y:S01]  /*0c60*/  MOV R7, 0x6 ;  /* 0x0000000600077802 */ /* 0x000fe20000000f00 */
[----:B0-----:R-:W-:-:S07]  /*0c70*/  IMAD.MOV.U32 R6, RZ, RZ, 0x5 ;  /* 0x00000005ff067424 */ /* 0x001fce00078e00ff */
.L_x_3:
[----:B------:R-:W-:Y:S05]  /*0c80*/  BSYNC.RECONVERGENT B0 ;  /* 0x0000000000007941 */ /* 0x000fea0003800200 */
.L_x_1:
[----:B------:R-:W0:Y:S01]  /*0c90*/  LDC.64 R10, c[0x0][0x380] ;  /* 0x0000e000ff0a7b82 */ /* 0x000e220000000a00 */
[----:B-----5:R-:W-:-:S04]  /*0ca0*/  IADD3 R0, PT, PT, R2, R3, R0 ;  /* 0x0000000302007210 */ /* 0x020fc80007ffe000 */
[----:B------:R-:W-:-:S04]  /*0cb0*/  IADD3 R0, PT, PT, R5, R0, R4 ;  /* 0x0000000005007210 */ /* 0x000fc80007ffe004 */
[----:B------:R-:W-:-:S05]  /*0cc0*/  IADD3 R7, PT, PT, R7, R0, R6 ;  /* 0x0000000007077210 */ /* 0x000fca0007ffe006 */
[----:B------:R-:W-:Y:S02]  /*0cd0*/  IMAD.IADD R7, R7, 0x1, R8 ;  /* 0x0000000107077824 */ /* 0x000fe400078e0208 */
[----:B0-----:R-:W-:-:S05]  /*0ce0*/  IMAD.WIDE.U32 R14, R14, 0x4, R10 ;  /* 0x000000040e0e7825 */ /* 0x001fca00078e000a */
[----:B------:R-:W-:Y:S01]  /*0cf0*/  STG.E desc[UR4][R14.64], R7 ;  /* 0x000000070e007986 */ /* 0x000fe2000c101904 */
[----:B------:R-:W-:Y:S05]  /*0d00*/  EXIT ;  /* 0x000000000000794d */ /* 0x000fea0003800000 */
        .type           $_Z25divergent_func_three_argsPi$_Z1fiiiPi,@function
        .size           $_Z25divergent_func_three_argsPi$_Z1fiiiPi,(.L_x_36 - $_Z25divergent_func_three_argsPi$_Z1fiiiPi)
$_Z25divergent_func_three_argsPi$_Z1fiiiPi:
[----:B------:R-:W0:Y:S01]  /*0d10*/  LDCU UR6, c[0x0][0x2f8] ;  /* 0x00005f00ff0677ac */ /* 0x000e220008000800 */
[----:B------:R-:W-:Y:S02]  /*0d20*/  IMAD R0, R7, R4, RZ ;  /* 0x0000000407007224 */ /* 0x000fe400078e02ff */
[----:B------:R-:W-:-:S03]  /*0d30*/  VIADD R2, R6, 0x2 ;  /* 0x0000000206027836 */ /* 0x000fc60000000000 */
[----:B------:R-:W-:-:S05]  /*0d40*/  LEA R3, R4, R0, 0x1 ;  /* 0x0000000004037211 */ /* 0x000fca00078e08ff */
[----:B------:R-:W-:-:S04]  /*0d50*/  IMAD R3, R0, R4, R3 ;  /* 0x0000000400037224 */ /* 0x000fc800078e0203 */
[----:B------:R-:W-:Y:S02]  /*0d60*/  IMAD R0, R2, R6, R3 ;  /* 0x0000000602007224 */ /* 0x000fe400078e0203 */
[----:B------:R-:W-:Y:S02]  /*0d70*/  HFMA2 R3, -RZ, RZ, 0, 0 ;  /* 0x00000000ff037431 */ /* 0x000fe400000001ff */
[----:B------:R-:W-:Y:S01]  /*0d80*/  IMAD.MOV.U32 R2, RZ, RZ, R8 ;  /* 0x000000ffff027224 */ /* 0x000fe200078e0008 */
[----:B0-----:R-:W-:-:S05]  /*0d90*/  IADD3 R7, PT, PT, R5, -UR6, RZ ;  /* 0x8000000605077c10 */ /* 0x001fca000fffe0ff */
[----:B------:R0:W-:Y:S02]  /*0da0*/  STL [R7], R0 ;  /* 0x0000000007007387 */ /* 0x0001e40000100800 */
[----:B0-----:R-:W-:Y:S05]  /*0db0*/  RET.REL.NODEC R2 `(_Z25divergent_func_three_argsPi) ;  /* 0xfffffff002907950 */ /* 0x001fea0003c3ffff */
.L_x_10:
        /* <DEDUP_REMOVED lines=12> */
.L_x_36:


//--------------------- .text._Z25divergent_func_nested_optPi --------------------------
	.section	.text._Z25divergent_func_nested_optPi,"ax",@progbits
	.align	128
        .global         _Z25divergent_func_nested_optPi
        .type           _Z25divergent_func_nested_optPi,@function
        .size           _Z25divergent_func_nested_optPi,(.L_x_37 - _Z25divergent_func_nested_optPi)
        .other          _Z25divergent_func_nested_optPi,@"STO_CUDA_ENTRY STV_DEFAULT"
_Z25divergent_func_nested_optPi:
.text._Z25divergent_func_nested_optPi:
[----:B------:R-:W0:Y:S01]  /*0000*/  LDC R1, c[0x0][0x37c] ;  /* 0x0000df00ff017b82 */ /* 0x000e220000000800 */
[----:B------:R-:W1:Y:S01]  /*0010*/  S2R R13, SR_TID.X ;  /* 0x00000000000d7919 */ /* 0x000e620000002100 */
[----:B------:R-:W-:Y:S02]  /*0020*/  HFMA2 R7, -RZ, RZ, 0, 2.98023223876953125e-07 ;  /* 0x00000005ff077431 */ /* 0x000fe400000001ff */
[----:B0-----:R-:W-:Y:S01]  /*0030*/  VIADD R1, R1, 0xffffffe0 ;  /* 0xffffffe001017836 */ /* 0x001fe20000000000 */
[----:B------:R-:W0:Y:S01]  /*0040*/  LDCU UR4, c[0x0][0x2f8] ;  /* 0x00005f00ff0477ac */ /* 0x000e220008000800 */
[----:B------:R-:W-:Y:S02]  /*0050*/  IMAD.MOV.U32 R6, RZ, RZ, 0x4 ;  /* 0x00000004ff067424 */ /* 0x000fe400078e00ff */
[----:B------:R-:W-:Y:S02]  /*0060*/  IMAD.MOV.U32 R4, RZ, RZ, 0x2 ;  /* 0x00000002ff047424 */ /* 0x000fe400078e00ff */
[----:B------:R-:W-:Y:S01]  /*0070*/  IMAD.MOV.U32 R5, RZ, RZ, 0x3 ;  /* 0x00000003ff057424 */ /* 0x000fe200078e00ff */
[----:B------:R-:W-:Y:S01]  /*0080*/  STL.64 [R1+0x10], R6 ;  /* 0x0000100601007387 */ /* 0x000fe20000100a00 */
[----:B------:R-:W-:-:S02]  /*0090*/  IMAD.MOV.U32 R8, RZ, RZ, 0x6 ;  /* 0x00000006ff087424 */ /* 0x000fc400078e00ff */
[----:B------:R-:W-:Y:S01]  /*00a0*/  IMAD.MOV.U32 R9, RZ, RZ, 0x7 ;  /* 0x00000007ff097424 */ /* 0x000fe200078e00ff */
[----:B------:R-:W-:Y:S01]  /*00b0*/  STL.64 [R1+0x8], R4 ;  /* 0x0000080401007387 */ /* 0x000fe20000100a00 */
[----:B------:R-:W-:Y:S02]  /*00c0*/  IMAD.MOV.U32 R11, RZ, RZ, 0x1 ;  /* 0x00000001ff0b7424 */ /* 0x000fe400078e00ff */
[----:B------:R-:W-:Y:S01]  /*00d0*/  IMAD.MOV.U32 R10, RZ, RZ, RZ ;  /* 0x000000ffff0a7224 */ /* 0x000fe200078e00ff */
[----:B------:R-:W-:Y:S04]  /*00e0*/  STL.64 [R1+0x18], R8 ;  /* 0x0000180801007387 */ /* 0x000fe80000100a00 */
[----:B------:R0:W-:Y:S01]  /*00f0*/  STL.64 [R1], R10 ;  /* 0x0000000a01007387 */ /* 0x0001e20000100a00 */
[----:B-1----:R-:W-:-:S02]  /*0100*/  LOP3.LUT R0, R13, 0xffff, RZ, 0xc0, !PT ;  /* 0x0000ffff0d007812 */ /* 0x002fc400078ec0ff */
[C---:B------:R-:W-:Y:S02]  /*0110*/  ISETP.GT.U32.AND P3, PT, R13.reuse, 0xf, PT ;  /* 0x0000000f0d00780c */ /* 0x040fe40003f64070 */
[C---:B------:R-:W-:Y:S01]  /*0120*/  LOP3.LUT P4, RZ, R13.reuse, 0x1, RZ, 0xc0, !PT ;  /* 0x000000010dff7812 */ /* 0x040fe2000788c0ff */
[----:B------:R-:W-:Y:S01]  /*0130*/  IMAD R0, R0, 0x5556, RZ ;  /* 0x0000555600007824 */ /* 0x000fe200078e02ff */
[----:B------:R-:W-:Y:S02]  /*0140*/  ISETP.GE.U32.AND P5, PT, R13, 0x10, PT ;  /* 0x000000100d00780c */ /* 0x000fe40003fa6070 */
[----:B0-----:R-:W-:Y:S01]  /*0150*/  IADD3 R11, PT, PT, R1, UR4, RZ ;  /* 0x00000004010b7c10 */ /* 0x001fe2000fffe0ff */
[----:B------:R-:W0:Y:S01]  /*0160*/  LDCU.64 UR4, c[0x0][0x358] ;  /* 0x00006b00ff0477ac */ /* 0x000e220008000a00 */
[----:B------:R-:W-:-:S03]  /*0170*/  SHF.R.U32.HI R0, RZ, 0x10, R0 ;  /* 0x00000010ff007819 */ /* 0x000fc60000011600 */
[----:B------:R-:W-:Y:S01]  /*0180*/  VIADD R10, R11, 0x18 ;  /* 0x000000180b0a7836 */ /* 0x000fe20000000000 */
[----:B------:R-:W-:-:S05]  /*0190*/  PRMT R0, R0, 0x9910, RZ ;  /* 0x0000991000007816 */ /* 0x000fca00000000ff */
[----:B------:R-:W-:-:S04]  /*01a0*/  IMAD R0, R0, 0x3, RZ ;  /* 0x0000000300007824 */ /* 0x000fc800078e02ff */
[----:B------:R-:W-:-:S05]  /*01b0*/  IMAD.MOV R0, RZ, RZ, -R0 ;  /* 0x000000ffff007224 */ /* 0x000fca00078e0a00 */
[----:B------:R-:W-:Y:S02]  /*01c0*/  PRMT R2, R0, 0x7710, RZ ;  /* 0x0000771000027816 */ /* 0x000fe400000000ff */
[----:B------:R-:W-:-:S03]  /*01d0*/  LOP3.LUT R0, R13, 0x1, RZ, 0xc0, !PT ;  /* 0x000000010d007812 */ /* 0x000fc600078ec0ff */
[----:B------:R-:W-:Y:S01]  /*01e0*/  IMAD.IADD R2, R2, 0x1, R13 ;  /* 0x0000000102027824 */ /* 0x000fe200078e020d */
[C---:B------:R-:W-:Y:S02]  /*01f0*/  ISETP.NE.U32.AND P6, PT, R0.reuse, 0x1, PT ;  /* 0x000000010000780c */ /* 0x040fe40003fc5070 */
[----:B------:R-:W-:Y:S02]  /*0200*/  ISETP.EQ.U32.AND P2, PT, R0, 0x1, P3 ;  /* 0x000000010000780c */ /* 0x000fe40001f42070 */
[----:B------:R-:W-:Y:S02]  /*0210*/  PRMT R3, R2, 0x9910, RZ ;  /* 0x0000991002037816 */ /* 0x000fe400000000ff */
[----:B------:R-:W-:Y:S02]  /*0220*/  ISETP.LT.U32.AND P1, PT, R13, 0x10, !P6 ;  /* 0x000000100d00780c */ /* 0x000fe40007721070 */
[C---:B------:R-:W-:Y:S02]  /*0230*/  ISETP.NE.AND P0, PT, R3.reuse, RZ, PT ;  /* 0x000000ff0300720c */ /* 0x040fe40003f05270 */
[----:B------:R-:W-:-:S02]  /*0240*/  ISETP.EQ.OR P6, PT, R3, RZ, !P6 ;  /* 0x000000ff0300720c */ /* 0x000fc400077c2670 */
[----:B------:R-:W-:Y:S01]  /*0250*/  ISETP.EQ.U32.AND P0, PT, R0, 0x1, P0 ;  /* 0x000000010000780c */ /* 0x000fe20000702070 */
[----:B------:R-:W-:Y:S01]  /*0260*/  IMAD.SHL.U32 R0, R13, 0x80, RZ ;  /* 0x000000800d007824 */ /* 0x000fe200078e00ff */
[----:B------:R-:W-:Y:S02]  /*0270*/  LOP3.LUT R2, R2, 0x1, R13, 0xf8, !PT ;  /* 0x0000000102027812 */ /* 0x000fe400078ef80d */
[----:B------:R-:W-:Y:S01]  /*0280*/  ISETP.EQ.AND P2, PT, R3, RZ, P2 ;  /* 0x000000ff0300720c */ /* 0x000fe20001742270 */
[C---:B------:R-:W-:Y:S01]  /*0290*/  VIADD R7, R0.reuse, 0x300 ;  /* 0x0000030000077836 */ /* 0x040fe20000000000 */
[----:B------:R-:W-:Y:S01]  /*02a0*/  ISETP.LT.U32.OR P6, PT, R13, 0x10, P6 ;  /* 0x000000100d00780c */ /* 0x000fe200037c1470 */
[----:B------:R-:W-:Y:S01]  /*02b0*/  VIADD R6, R0, 0x280 ;  /* 0x0000028000067836 */ /* 0x000fe20000000000 */
[----:B------:R-:W-:Y:S01]  /*02c0*/  PRMT R2, R2, 0x9910, RZ ;  /* 0x0000991002027816 */ /* 0x000fe200000000ff */
[----:B------:R-:W-:Y:S01]  /*02d0*/  IMAD.HI.U32 R4, R7, 0x24924925, RZ ;  /* 0x2492492507047827 */ /* 0x000fe200078e00ff */
[----:B------:R-:W-:-:S02]  /*02e0*/  ISETP.LT.U32.AND P0, PT, R13, 0x10, P0 ;  /* 0x000000100d00780c */ /* 0x000fc40000701070 */
[----:B------:R-:W-:Y:S01]  /*02f0*/  ISETP.EQ.AND P3, PT, R2, RZ, P3 ;  /* 0x000000ff0200720c */ /* 0x000fe20001f62270 */
[----:B------:R-:W-:Y:S01]  /*0300*/  VIADD R5, R0, 0x200 ;  /* 0x0000020000057836 */ /* 0x000fe20000000000 */
[C---:B------:R-:W-:Y:S01]  /*0310*/  ISETP.EQ.AND P1, PT, R3.reuse, RZ, P1 ;  /* 0x000000ff0300720c */ /* 0x040fe20000f22270 */
[----:B------:R-:W-:Y:S01]  /*0320*/  IMAD R8, R4, -0x7, R7 ;  /* 0xfffffff904087824 */ /* 0x000fe200078e0207 */
[----:B------:R-:W-:Y:S01]  /*0330*/  ISETP.NE.AND P4, PT, R3, RZ, !P4 ;  /* 0x000000ff0300720c */ /* 0x000fe20006785270 */
[----:B------:R-:W-:Y:S01]  /*0340*/  IMAD.HI.U32 R3, R6, 0x2aaaaaab, RZ ;  /* 0x2aaaaaab06037827 */ /* 0x000fe200078e00ff */
[----:B------:R-:W-:Y:S02]  /*0350*/  ISETP.EQ.AND P5, PT, R2, RZ, !P5 ;  /* 0x000000ff0200720c */ /* 0x000fe40006fa2270 */
[----:B------:R-:W-:Y:S01]  /*0360*/  ISETP.LT.U32.AND P4, PT, R13, 0x10, P4 ;  /* 0x000000100d00780c */ /* 0x000fe20002781070 */
[----:B------:R-:W-:Y:S01]  /*0370*/  IMAD.HI.U32 R4, R5, 0x33333334, RZ ;  /* 0x3333333405047827 */ /* 0x000fe200078e00ff */
[----:B------:R-:W-:-:S03]  /*0380*/  @!P2 IADD3 R10, PT, PT, R11, 0x1c, RZ ;  /* 0x0000001c0b0aa810 */ /* 0x000fc60007ffe0ff */
[----:B------:R-:W-:Y:S02]  /*0390*/  VIADD R2, R0, 0x100 ;  /* 0x0000010000027836 */ /* 0x000fe40000000000 */
[----:B------:R-:W-:Y:S01]  /*03a0*/  IMAD R9, R3, -0x6, R6 ;  /* 0xfffffffa03097824 */ /* 0x000fe200078e0206 */
[----:B------:R-:W-:Y:S01]  /*03b0*/  @P6 SEL R9, R8, RZ, P2 ;  /* 0x000000ff08096207 */ /* 0x000fe20001000000 */
[----:B------:R-:W-:Y:S02]  /*03c0*/  IMAD R4, R4, -0x5, R5 ;  /* 0xfffffffb04047824 */ /* 0x000fe400078e0205 */
[----:B------:R-:W-:Y:S02]  /*03d0*/  @!P2 VIADD R7, R0, 0x380 ;  /* 0x000003800007a836 */ /* 0x000fe40000000000 */
[----:B------:R-:W-:Y:S01]  /*03e0*/  IMAD.HI.U32 R3, R2, 0x55555556, RZ ;  /* 0x5555555602037827 */ /* 0x000fe200078e00ff */
[----:B------:R-:W-:Y:S02]  /*03f0*/  SEL R4, R4, R9, P3 ;  /* 0x0000000904047207 */ /* 0x000fe40001800000 */
[----:B------:R-:W-:Y:S01]  /*0400*/  @!P3 SEL R5, R7, R6, P6 ;  /* 0x000000060705b207 */ /* 0x000fe20003000000 */
[C---:B------:R-:W-:Y:S01]  /*0410*/  @P0 VIADD R5, R0.reuse, 0x180 ;  /* 0x0000018000050836 */ /* 0x040fe20000000000 */
[----:B------:R-:W-:Y:S01]  /*0420*/  IADD3 R7, PT, PT, R0, 0x80, RZ ;  /* 0x0000008000077810 */ /* 0x000fe20007ffe0ff */
[----:B------:R-:W-:-:S02]  /*0430*/  @!P6 VIADD R10, R11, 0x14 ;  /* 0x000000140b0ae836 */ /* 0x000fc40000000000 */
[----:B------:R-:W-:Y:S01]  /*0440*/  IMAD R3, R3, -0x3, R2 ;  /* 0xfffffffd03037824 */ /* 0x000fe200078e0202 */
[----:B------:R-:W-:Y:S01]  /*0450*/  @!P1 SEL R3, R4, RZ, !P0 ;  /* 0x000000ff04039207 */ /* 0x000fe20004000000 */
[C---:B------:R-:W-:Y:S01]  /*0460*/  @P3 VIADD R10, R11.reuse, 0x10 ;  /* 0x000000100b0a3836 */ /* 0x040fe20000000000 */
[----:B------:R-:W-:Y:S01]  /*0470*/  @!P4 SEL R7, R2, R5, P1 ;  /* 0x000000050207c207 */ /* 0x000fe20000800000 */
[----:B------:R-:W-:Y:S01]  /*0480*/  @P0 VIADD R10, R11, 0xc ;  /* 0x0000000c0b0a0836 */ /* 0x000fe20000000000 */
[----:B------:R-:W-:Y:S01]  /*0490*/  SEL R3, R3, RZ, !P5 ;  /* 0x000000ff03037207 */ /* 0x000fe20006800000 */
[C---:B------:R-:W-:Y:S01]  /*04a0*/  @P1 VIADD R10, R11.reuse, 0x8 ;  /* 0x000000080b0a1836 */ /* 0x040fe20000000000 */
[----:B------:R-:W-:Y:S01]  /*04b0*/  SEL R7, R0, R7, P5 ;  /* 0x0000000700077207 */ /* 0x000fe20002800000 */
[----:B------:R-:W-:Y:S01]  /*04c0*/  @P4 VIADD R10, R11, 0x4 ;  /* 0x000000040b0a4836 */ /* 0x000fe20000000000 */
[----:B------:R-:W-:-:S04]  /*04d0*/  SEL R0, R3, RZ, !P4 ;  /* 0x000000ff03007207 */ /* 0x000fc80006000000 */
[----:B------:R-:W-:Y:S02]  /*04e0*/  SEL R5, R11, R10, P5 ;  /* 0x0000000a0b057207 */ /* 0x000fe40002800000 */
[----:B0-----:R-:W-:-:S07]  /*04f0*/  MOV R4, 0x510 ;  /* 0x0000051000047802 */ /* 0x001fce0000000f00 */
[----:B------:R-:W-:Y:S05]  /*0500*/  CALL.REL.NOINC `($_Z25divergent_func_nested_optPi$_Z1fiiPi) ;  /* 0x0000000000307944 */ /* 0x000fea0003c00000 */
        /* <DEDUP_REMOVED lines=12> */
        .type           $_Z25divergent_func_nested_optPi$_Z1fiiPi,@function
        .size           $_Z25divergent_func_nested_optPi$_Z1fiiPi,(.L_x_37 - $_Z25divergent_func_nested_optPi$_Z1fiiPi)
$_Z25divergent_func_nested_optPi$_Z1fiiPi:
[----:B------:R-:W0:Y:S01]  /*05d0*/  LDCU UR6, c[0x0][0x2f8] ;  /* 0x00005f00ff0677ac */ /* 0x000e220008000800 */
[----:B------:R-:W-:Y:S02]  /*05e0*/  IMAD R7, R7, R0, RZ ;  /* 0x0000000007077224 */ /* 0x000fe400078e02ff */
[----:B------:R-:W-:-:S03]  /*05f0*/  IMAD.MOV.U32 R3, RZ, RZ, 0x0 ;  /* 0x00000000ff037424 */ /* 0x000fc600078e00ff */
[----:B------:R-:W-:-:S05]  /*0600*/  LEA R2, R0, R7, 0x1 ;  /* 0x0000000700027211 */ /* 0x000fca00078e08ff */
[----:B------:R-:W-:Y:S02]  /*0610*/  IMAD R0, R0, R7, R2 ;  /* 0x0000000700007224 */ /* 0x000fe400078e0202 */
[----:B------:R-:W-:Y:S02]  /*0620*/  IMAD.MOV.U32 R2, RZ, RZ, R4 ;  /* 0x000000ffff027224 */ /* 0x000fe400078e0004 */
[----:B0-----:R-:W-:-:S05]  /*0630*/  VIADD R5, R5, -UR6 ;  /* 0x8000000605057c36 */ /* 0x001fca0008000000 */
[----:B------:R0:W-:Y:S02]  /*0640*/  STL [R5], R0 ;  /* 0x0000000005007387 */ /* 0x0001e40000100800 */
[----:B0-----:R-:W-:Y:S05]  /*0650*/  RET.REL.NODEC R2 `(_Z25divergent_func_nested_optPi) ;  /* 0xfffffff802687950 */ /* 0x001fea0003c3ffff */
.L_x_11:
        /* <DEDUP_REMOVED lines=10> */
.L_x_37:


//--------------------- .text._Z21divergent_func_nestedPi --------------------------
	.section	.text._Z21divergent_func_nestedPi,"ax",@progbits
	.align	128
        .global         _Z21divergent_func_nestedPi
        .type           _Z21divergent_func_nestedPi,@function
        .size           _Z21divergent_func_nestedPi,(.L_x_38 - _Z21divergent_func_nestedPi)
        .other          _Z21divergent_func_nestedPi,@"STO_CUDA_ENTRY STV_DEFAULT"
_Z21divergent_func_nestedPi:
.text._Z21divergent_func_nestedPi:
        /* <DEDUP_REMOVED lines=41> */
[----:B------:R-:W-:Y:S01]  /*0290*/  MOV R3, R0 ;  /* 0x0000000000037202 */ /* 0x000fe20000000f00 */
[----:B------:R-:W-:Y:S01]  /*02a0*/  IMAD.MOV.U32 R6, RZ, RZ, R7 ;  /* 0x000000ffff067224 */ /* 0x000fe200078e0007 */
[----:B------:R-:W-:Y:S01]  /*02b0*/  MOV R4, 0x2e0 ;  /* 0x000002e000047802 */ /* 0x000fe20000000f00 */
[----:B------:R-:W-:-:S07]  /*02c0*/  IMAD.MOV.U32 R2, RZ, RZ, RZ ;  /* 0x000000ffff027224 */ /* 0x000fce00078e00ff */
[----:B------:R-:W-:Y:S05]  /*02d0*/  CALL.REL.NOINC `($_Z21divergent_func_nestedPi$_Z1fiiPi) ;  /* 0x00000008004c7944 */ /* 0x000fea0003c00000 */
[----:B------:R0:W5:Y:S01]  /*02e0*/  LDL R0, [R1] ;  /* 0x0000000001007983 */ /* 0x0001620000100800 */
[----:B------:R-:W-:Y:S01]  /*02f0*/  HFMA2 R5, -RZ, RZ, 0, 2.384185791015625e-07 ;  /* 0x00000004ff057431 */ /* 0x000fe200000001ff */
[----:B------:R-:W-:Y:S01]  /*0300*/  MOV R3, 0x1 ;  /* 0x0000000100037802 */ /* 0x000fe20000000f00 */
[----:B------:R-:W-:Y:S01]  /*0310*/  IMAD.MOV.U32 R2, RZ, RZ, 0x2 ;  /* 0x00000002ff027424 */ /* 0x000fe200078e00ff */
[----:B------:R-:W-:Y:S01]  /*0320*/  MOV R8, 0x7 ;  /* 0x0000000700087802 */ /* 0x000fe20000000f00 */
[----:B------:R-:W-:Y:S02]  /*0330*/  IMAD.MOV.U32 R4, RZ, RZ, 0x3 ;  /* 0x00000003ff047424 */ /* 0x000fe400078e00ff */
[----:B------:R-:W-:Y:S02]  /*0340*/  IMAD.MOV.U32 R6, RZ, RZ, 0x5 ;  /* 0x00000005ff067424 */ /* 0x000fe400078e00ff */
[----:B------:R-:W-:Y:S01]  /*0350*/  IMAD.MOV.U32 R7, RZ, RZ, 0x6 ;  /* 0x00000006ff077424 */ /* 0x000fe200078e00ff */
[----:B0-----:R-:W-:Y:S06]  /*0360*/  BRA `(.L_x_14) ;  /* 0x0000000800047947 */ /* 0x001fec0003800000 */
.L_x_13:
[C---:B------:R-:W-:Y:S02]  /*0370*/  ISETP.NE.AND P1, PT, R4.reuse, RZ, PT ;  /* 0x000000ff0400720c */ /* 0x040fe40003f25270 */
[----:B------:R-:W-:Y:S02]  /*0380*/  ISETP.NE.AND P0, PT, R4, RZ, PT ;  /* 0x000000ff0400720c */ /* 0x000fe40003f05270 */
[----:B------:R-:W-:-:S04]  /*0390*/  ISETP.NE.OR P1, PT, R2, RZ, !P1 ;  /* 0x000000ff0200720c */ /* 0x000fc80004f25670 */
[----:B------:R-:W-:-:S13]  /*03a0*/  ISETP.GT.U32.OR P1, PT, R14, 0xf, P1 ;  /* 0x0000000f0e00780c */ /* 0x000fda0000f24470 */
[----:B------:R-:W-:Y:S05]  /*03b0*/  @P1 BRA `(.L_x_15) ;  /* 0x0000000000341947 */ /* 0x000fea0003800000 */
[----:B------:R-:W-:Y:S01]  /*03c0*/  VIADD R3, R0, 0x80 ;  /* 0x0000008000037836 */ /* 0x000fe20000000000 */
[----:B------:R-:W-:Y:S01]  /*03d0*/  MOV R4, 0x400 ;  /* 0x0000040000047802 */ /* 0x000fe20000000f00 */
[----:B------:R-:W-:-:S07]  /*03e0*/  IMAD.MOV.U32 R2, RZ, RZ, RZ ;  /* 0x000000ffff027224 */ /* 0x000fce00078e00ff */
[----:B------:R-:W-:Y:S05]  /*03f0*/  CALL.REL.NOINC `($_Z21divergent_func_nestedPi$_Z1fiiPi) ;  /* 0x0000000800047944 */ /* 0x000fea0003c00000 */
[----:B------:R0:W5:Y:S01]  /*0400*/  LDL R3, [R1+0x4] ;  /* 0x0000040001037983 */ /* 0x0001620000100800 */
[----:B------:R-:W-:Y:S02]  /*0410*/  HFMA2 R0, -RZ, RZ, 0, 0 ;  /* 0x00000000ff007431 */ /* 0x000fe400000001ff */
[----:B------:R-:W-:Y:S02]  /*0420*/  IMAD.MOV.U32 R2, RZ, RZ, 0x2 ;  /* 0x00000002ff027424 */ /* 0x000fe400078e00ff */
[----:B------:R-:W-:Y:S02]  /*0430*/  HFMA2 R8, -RZ, RZ, 0, 4.17232513427734375e-07 ;  /* 0x00000007ff087431 */ /* 0x000fe400000001ff */
[----:B------:R-:W-:Y:S01]  /*0440*/  IMAD.MOV.U32 R4, RZ, RZ, 0x3 ;  /* 0x00000003ff047424 */ /* 0x000fe200078e00ff */
[----:B------:R-:W-:Y:S01]  /*0450*/  MOV R5, 0x4 ;  /* 0x0000000400057802 */ /* 0x000fe20000000f00 */
[----:B------:R-:W-:Y:S02]  /*0460*/  IMAD.MOV.U32 R6, RZ, RZ, 0x5 ;  /* 0x00000005ff067424 */ /* 0x000fe400078e00ff */
[----:B------:R-:W-:Y:S01]  /*0470*/  IMAD.MOV.U32 R7, RZ, RZ, 0x6 ;  /* 0x00000006ff077424 */ /* 0x000fe200078e00ff */
[----:B0-----:R-:W-:Y:S06]  /*0480*/  BRA `(.L_x_14) ;  /* 0x0000000400bc7947 */ /* 0x001fec0003800000 */
.L_x_15:
[----:B------:R-:W-:-:S04]  /*0490*/  ISETP.NE.AND P1, PT, R2, RZ, PT ;  /* 0x000000ff0200720c */ /* 0x000fc80003f25270 */
[----:B------:R-:W-:-:S04]  /*04a0*/  ISETP.GT.U32.OR P1, PT, R14, 0xf, !P1 ;  /* 0x0000000f0e00780c */ /* 0x000fc80004f24470 */
[----:B------:R-:W-:-:S13]  /*04b0*/  ISETP.NE.OR P1, PT, R4, RZ, P1 ;  /* 0x000000ff0400720c */ /* 0x000fda0000f25670 */
[----:B------:R-:W-:Y:S05]  /*04c0*/  @P1 BRA `(.L_x_16) ;  /* 0x0000000000441947 */ /* 0x000fea0003800000 */
[----:B------:R-:W-:Y:S01]  /*04d0*/  VIADD R3, R0, 0x100 ;  /* 0x0000010000037836 */ /* 0x000fe20000000000 */
[----:B------:R-:W-:Y:S01]  /*04e0*/  MOV R4, 0x530 ;  /* 0x0000053000047802 */ /* 0x000fe20000000f00 */
[----:B------:R-:W-:Y:S02]  /*04f0*/  IMAD.MOV.U32 R6, RZ, RZ, R5 ;  /* 0x000000ffff067224 */ /* 0x000fe400078e0005 */
[----:B------:R-:W-:-:S04]  /*0500*/  IMAD.HI.U32 R0, R3, 0x55555556, RZ ;  /* 0x5555555603007827 */ /* 0x000fc800078e00ff */
[----:B------:R-:W-:-:S07]  /*0510*/  IMAD R2, R0, -0x3, R3 ;  /* 0xfffffffd00027824 */ /* 0x000fce00078e0203 */
[----:B------:R-:W-:Y:S05]  /*0520*/  CALL.REL.NOINC `($_Z21divergent_func_nestedPi$_Z1fiiPi) ;  /* 0x0000000400b87944 */ /* 0x000fea0003c00000 */
[----:B------:R-:W0:Y:S02]  /*0530*/  LDCU UR6, c[0x0][0x2f8] ;  /* 0x00005f00ff0677ac */ /* 0x000e240008000800 */
[----:B0-----:R-:W-:-:S06]  /*0540*/  IADD3 R2, PT, PT, R5, -UR6, RZ ;  /* 0x8000000605027c10 */ /* 0x001fcc000fffe0ff */
[----:B------:R-:W5:Y:S01]  /*0550*/  LDL R2, [R2] ;  /* 0x0000000002027983 */ /* 0x000f620000100800 */
[----:B------:R-:W-:Y:S02]  /*0560*/  HFMA2 R7, -RZ, RZ, 0, 3.5762786865234375e-07 ;  /* 0x00000006ff077431 */ /* 0x000fe400000001ff */
[----:B------:R-:W-:Y:S01]  /*0570*/  IMAD.MOV.U32 R0, RZ, RZ, RZ ;  /* 0x000000ffff007224 */ /* 0x000fe200078e00ff */
[----:B------:R-:W-:Y:S01]  /*0580*/  MOV R4, 0x3 ;  /* 0x0000000300047802 */ /* 0x000fe20000000f00 */
[----:B------:R-:W-:Y:S02]  /*0590*/  IMAD.MOV.U32 R3, RZ, RZ, 0x1 ;  /* 0x00000001ff037424 */ /* 0x000fe400078e00ff */
[----:B------:R-:W-:Y:S02]  /*05a0*/  IMAD.MOV.U32 R5, RZ, RZ, 0x4 ;  /* 0x00000004ff057424 */ /* 0x000fe400078e00ff */
[----:B------:R-:W-:Y:S02]  /*05b0*/  IMAD.MOV.U32 R6, RZ, RZ, 0x5 ;  /* 0x00000005ff067424 */ /* 0x000fe400078e00ff */
[----:B------:R-:W-:Y:S01]  /*05c0*/  IMAD.MOV.U32 R8, RZ, RZ, 0x7 ;  /* 0x00000007ff087424 */ /* 0x000fe200078e00ff */
[----:B------:R-:W-:Y:S06]  /*05d0*/  BRA `(.L_x_14) ;  /* 0x0000000400687947 */ /* 0x000fec0003800000 */
.L_x_16:
[----:B------:R-:W-:-:S04]  /*05e0*/  ISETP.EQ.OR P0, PT, R2, RZ, !P0 ;  /* 0x000000ff0200720c */ /* 0x000fc80004702670 */
[----:B------:R-:W-:-:S13]  /*05f0*/  ISETP.GT.U32.OR P0, PT, R14, 0xf, P0 ;  /* 0x0000000f0e00780c */ /* 0x000fda0000704470 */
[----:B------:R-:W-:Y:S05]  /*0600*/  @P0 BRA `(.L_x_17) ;  /* 0x0000000000400947 */ /* 0x000fea0003800000 */
[----:B------:R-:W-:Y:S01]  /*0610*/  VIADD R3, R0, 0x180 ;  /* 0x0000018000037836 */ /* 0x000fe20000000000 */
[----:B------:R-:W-:Y:S01]  /*0620*/  MOV R2, RZ ;  /* 0x000000ff00027202 */ /* 0x000fe20000000f00 */
[----:B------:R-:W-:Y:S01]  /*0630*/  IMAD.MOV.U32 R6, RZ, RZ, R12 ;  /* 0x000000ffff067224 */ /* 0x000fe200078e000c */
[----:B------:R-:W-:-:S07]  /*0640*/  MOV R4, 0x660 ;  /* 0x0000066000047802 */ /* 0x000fce0000000f00 */
[----:B------:R-:W-:Y:S05]  /*0650*/  CALL.REL.NOINC `($_Z21divergent_func_nestedPi$_Z1fiiPi) ;  /* 0x00000004006c7944 */ /* 0x000fea0003c00000 */
[----:B------:R-:W0:Y:S02]  /*0660*/  LDCU UR6, c[0x0][0x2f8] ;  /* 0x00005f00ff0677ac */ /* 0x000e240008000800 */
[----:B0-----:R-:W-:-:S06]  /*0670*/  VIADD R4, R12, -UR6 ;  /* 0x800000060c047c36 */ /* 0x001fcc0008000000 */
[----:B------:R-:W5:Y:S01]  /*0680*/  LDL R4, [R4] ;  /* 0x0000000004047983 */ /* 0x000f620000100800 */
[----:B------:R-:W-:Y:S02]  /*0690*/  HFMA2 R0, -RZ, RZ, 0, 0 ;  /* 0x00000000ff007431 */ /* 0x000fe400000001ff */
[----:B------:R-:W-:Y:S02]  /*06a0*/  IMAD.MOV.U32 R3, RZ, RZ, 0x1 ;  /* 0x00000001ff037424 */ /* 0x000fe400078e00ff */
[----:B------:R-:W-:Y:S02]  /*06b0*/  HFMA2 R8, -RZ, RZ, 0, 4.17232513427734375e-07 ;  /* 0x00000007ff087431 */ /* 0x000fe400000001ff */
[----:B------:R-:W-:Y:S01]  /*06c0*/  IMAD.MOV.U32 R2, RZ, RZ, 0x2 ;  /* 0x00000002ff027424 */ /* 0x000fe200078e00ff */
[----:B------:R-:W-:Y:S01]  /*06d0*/  MOV R5, 0x4 ;  /* 0x0000000400057802 */ /* 0x000fe20000000f00 */
[----:B------:R-:W-:Y:S02]  /*06e0*/  IMAD.MOV.U32 R6, RZ, RZ, 0x5 ;  /* 0x00000005ff067424 */ /* 0x000fe400078e00ff */
[----:B------:R-:W-:Y:S01]  /*06f0*/  IMAD.MOV.U32 R7, RZ, RZ, 0x6 ;  /* 0x00000006ff077424 */ /* 0x000fe200078e00ff */
[----:B------:R-:W-:Y:S06]  /*0700*/  BRA `(.L_x_14) ;  /* 0x00000004001c7947 */ /* 0x000fec0003800000 */
.L_x_17:
[----:B------:R-:W-:Y:S02]  /*0710*/  LOP3.LUT R3, R3, 0x1, R14, 0xf8, !PT ;  /* 0x0000000103037812 */ /* 0x000fe400078ef80e */
[C---:B------:R-:W-:Y:S02]  /*0720*/  ISETP.GE.U32.AND P1, PT, R14.reuse, 0x10, PT ;  /* 0x000000100e00780c */ /* 0x040fe40003f26070 */
[----:B------:R-:W-:Y:S02]  /*0730*/  PRMT R3, R3, 0x9910, RZ ;  /* 0x0000991003037816 */ /* 0x000fe400000000ff */
[----:B------:R-:W-:Y:S02]  /*0740*/  ISETP.GT.U32.AND P0, PT, R14, 0xf, PT ;  /* 0x0000000f0e00780c */ /* 0x000fe40003f04070 */
[----:B------:R-:W-:-:S13]  /*0750*/  ISETP.NE.OR P1, PT, R3, RZ, !P1 ;  /* 0x000000ff0300720c */ /* 0x000fda0004f25670 */
[----:B------:R-:W-:Y:S05]  /*0760*/  @P1 BRA `(.L_x_18) ;  /* 0x00000000003c1947 */ /* 0x000fea0003800000 */
[----:B------:R-:W-:Y:S01]  /*0770*/  VIADD R3, R0, 0x200 ;  /* 0x0000020000037836 */ /* 0x000fe20000000000 */
[----:B------:R-:W-:Y:S01]  /*0780*/  MOV R4, 0x7d0 ;  /* 0x000007d000047802 */ /* 0x000fe20000000f00 */
[----:B------:R-:W-:Y:S02]  /*0790*/  IMAD.MOV.U32 R6, RZ, RZ, R11 ;  /* 0x000000ffff067224 */ /* 0x000fe400078e000b */
[----:B------:R-:W-:-:S04]  /*07a0*/  IMAD.HI.U32 R0, R3, 0x33333334, RZ ;  /* 0x3333333403007827 */ /* 0x000fc800078e00ff */
[----:B------:R-:W-:-:S07]  /*07b0*/  IMAD R2, R0, -0x5, R3 ;  /* 0xfffffffb00027824 */ /* 0x000fce00078e0203 */
[----:B------:R-:W-:Y:S05]  /*07c0*/  CALL.REL.NOINC `($_Z21divergent_func_nestedPi$_Z1fiiPi) ;  /* 0x0000000400107944 */ /* 0x000fea0003c00000 */
[----:B------:R0:W5:Y:S01]  /*07d0*/  LDL R5, [R1+0x10] ;  /* 0x0000100001057983 */ /* 0x0001620000100800 */
[----:B------:R-:W-:Y:S01]  /*07e0*/  HFMA2 R4, -RZ, RZ, 0, 1.78813934326171875e-07 ;  /* 0x00000003ff047431 */ /* 0x000fe200000001ff */
[----:B------:R-:W-:Y:S01]  /*07f0*/  MOV R0, RZ ;  /* 0x000000ff00007202 */ /* 0x000fe20000000f00 */
[----:B------:R-:W-:Y:S01]  /*0800*/  IMAD.MOV.U32 R3, RZ, RZ, 0x1 ;  /* 0x00000001ff037424 */ /* 0x000fe200078e00ff */
[----:B------:R-:W-:Y:S01]  /*0810*/  MOV R8, 0x7 ;  /* 0x0000000700087802 */ /* 0x000fe20000000f00 */
[----:B------:R-:W-:Y:S02]  /*0820*/  IMAD.MOV.U32 R2, RZ, RZ, 0x2 ;  /* 0x00000002ff027424 */ /* 0x000fe400078e00ff */
[----:B------:R-:W-:Y:S02]  /*0830*/  IMAD.MOV.U32 R6, RZ, RZ, 0x5 ;  /* 0x00000005ff067424 */ /* 0x000fe400078e00ff */
[----:B------:R-:W-:Y:S01]  /*0840*/  IMAD.MOV.U32 R7, RZ, RZ, 0x6 ;  /* 0x00000006ff077424 */ /* 0x000fe200078e00ff */
[----:B0-----:R-:W-:Y:S06]  /*0850*/  BRA `(.L_x_14) ;  /* 0x0000000000c87947 */ /* 0x001fec0003800000 */
.L_x_18:
[----:B------:R-:W-:-:S04]  /*0860*/  ISETP.NE.AND P1, PT, R2, RZ, PT ;  /* 0x000000ff0200720c */ /* 0x000fc80003f25270 */
[----:B------:R-:W-:-:S04]  /*0870*/  ISETP.EQ.OR P1, PT, R4, RZ, P1 ;  /* 0x000000ff0400720c */ /* 0x000fc80000f22670 */
[----:B------:R-:W-:-:S13]  /*0880*/  ISETP.LT.U32.OR P1, PT, R14, 0x10, P1 ;  /* 0x000000100e00780c */ /* 0x000fda0000f21470 */
        /* <DEDUP_REMOVED lines=8> */
[----:B------:R-:W-:Y:S02]  /*0910*/  HFMA2 R0, -RZ, RZ, 0, 0 ;  /* 0x00000000ff007431 */ /* 0x000fe400000001ff */
[----:B------:R-:W-:Y:S02]  /*0920*/  IMAD.MOV.U32 R3, RZ, RZ, 0x1 ;  /* 0x00000001ff037424 */ /* 0x000fe400078e00ff */
[----:B------:R-:W-:Y:S01]  /*0930*/  HFMA2 R5, -RZ, RZ, 0, 2.384185791015625e-07 ;  /* 0x00000004ff057431 */ /* 0x000fe200000001ff */
[----:B------:R-:W-:Y:S01]  /*0940*/  MOV R2, 0x2 ;  /* 0x0000000200027802 */ /* 0x000fe20000000f00 */
[----:B------:R-:W-:Y:S01]  /*0950*/  IMAD.MOV.U32 R4, RZ, RZ, 0x3 ;  /* 0x00000003ff047424 */ /* 0x000fe200078e00ff */
[----:B------:R-:W-:Y:S01]  /*0960*/  MOV R8, 0x7 ;  /* 0x0000000700087802 */ /* 0x000fe20000000f00 */
[----:B------:R-:W-:Y:S01]  /*0970*/  IMAD.MOV.U32 R7, RZ, RZ, 0x6 ;  /* 0x00000006ff077424 */ /* 0x000fe200078e00ff */
[----:B0-----:R-:W-:Y:S06]  /*0980*/  BRA `(.L_x_14) ;  /* 0x00000000007c7947 */ /* 0x001fec0003800000 */
.L_x_19:
[----:B------:R-:W-:-:S04]  /*0990*/  ISETP.EQ.OR P0, PT, R2, RZ, !P0 ;  /* 0x000000ff0200720c */ /* 0x000fc80004702670 */
[----:B------:R-:W-:-:S13]  /*09a0*/  ISETP.NE.OR P0, PT, R4, RZ, P0 ;  /* 0x000000ff0400720c */ /* 0x000fda0000705670 */
[----:B------:R-:W-:Y:S05]  /*09b0*/  @P0 BRA `(.L_x_20) ;  /* 0x00000000003c0947 */ /* 0x000fea0003800000 */
[----:B------:R-:W-:Y:S01]  /*09c0*/  VIADD R3, R0, 0x300 ;  /* 0x0000030000037836 */ /* 0x000fe20000000000 */
[----:B------:R-:W-:Y:S02]  /*09d0*/  MOV R6, R9 ;  /* 0x0000000900067202 */ /* 0x000fe40000000f00 */
[----:B------:R-:W-:Y:S01]  /*09e0*/  MOV R4, 0xa20 ;  /* 0x00000a2000047802 */ /* 0x000fe20000000f00 */
[----:B------:R-:W-:-:S04]  /*09f0*/  IMAD.HI.U32 R0, R3, 0x24924925, RZ ;  /* 0x2492492503007827 */ /* 0x000fc800078e00ff */
[----:B------:R-:W-:-:S07]  /*0a00*/  IMAD R2, R0, -0x7, R3 ;  /* 0xfffffff900027824 */ /* 0x000fce00078e0203 */
[----:B------:R-:W-:Y:S05]  /*0a10*/  CALL.REL.NOINC `($_Z21divergent_func_nestedPi$_Z1fiiPi) ;  /* 0x00000000007c7944 */ /* 0x000fea0003c00000 */
[----:B------:R0:W5:Y:S01]  /*0a20*/  LDL R7, [R1+0x18] ;  /* 0x0000180001077983 */ /* 0x0001620000100800 */
[----:B------:R-:W-:Y:S02]  /*0a30*/  HFMA2 R3, -RZ, RZ, 0, 5.9604644775390625e-08 ;  /* 0x00000001ff037431 */ /* 0x000fe400000001ff */
[----:B------:R-:W-:Y:S02]  /*0a40*/  IMAD.MOV.U32 R0, RZ, RZ, RZ ;  /* 0x000000ffff007224 */ /* 0x000fe400078e00ff */
[----:B------:R-:W-:Y:S02]  /*0a50*/  HFMA2 R6, -RZ, RZ, 0, 2.98023223876953125e-07 ;  /* 0x00000005ff067431 */ /* 0x000fe400000001ff */
[----:B------:R-:W-:Y:S01]  /*0a60*/  IMAD.MOV.U32 R2, RZ, RZ, 0x2 ;  /* 0x00000002ff027424 */ /* 0x000fe200078e00ff */
[----:B------:R-:W-:Y:S01]  /*0a70*/  MOV R4, 0x3 ;  /* 0x0000000300047802 */ /* 0x000fe20000000f00 */
[----:B------:R-:W-:Y:S02]  /*0a80*/  IMAD.MOV.U32 R5, RZ, RZ, 0x4 ;  /* 0x00000004ff057424 */ /* 0x000fe400078e00ff */
[----:B------:R-:W-:Y:S01]  /*0a90*/  IMAD.MOV.U32 R8, RZ, RZ, 0x7 ;  /* 0x00000007ff087424 */ /* 0x000fe200078e00ff */
[----:B0-----:R-:W-:Y:S06]  /*0aa0*/  BRA `(.L_x_14) ;  /* 0x0000000000347947 */ /* 0x001fec0003800000 */
.L_x_20:
[----:B------:R-:W-:Y:S01]  /*0ab0*/  IADD3 R3, PT, PT, R0, 0x380, RZ ;  /* 0x0000038000037810 */ /* 0x000fe20007ffe0ff */
[----:B------:R-:W-:Y:S01]  /*0ac0*/  IMAD.MOV.U32 R6, RZ, RZ, R8 ;  /* 0x000000ffff067224 */ /* 0x000fe200078e0008 */
[----:B------:R-:W-:Y:S02]  /*0ad0*/  MOV R2, RZ ;  /* 0x000000ff00027202 */ /* 0x000fe40000000f00 */
[----:B------:R-:W-:-:S07]  /*0ae0*/  MOV R4, 0xb00 ;  /* 0x00000b0000047802 */ /* 0x000fce0000000f00 */
        /* <DEDUP_REMOVED lines=8> */
[----:B0-----:R-:W-:-:S07]  /*0b70*/  IMAD.MOV.U32 R7, RZ, RZ, 0x6 ;  /* 0x00000006ff077424 */ /* 0x001fce00078e00ff */
.L_x_14:
[----:B------:R-:W-:Y:S05]  /*0b80*/  BSYNC.RECONVERGENT B0 ;  /* 0x0000000000007941 */ /* 0x000fea0003800200 */
.L_x_12:
[----:B------:R-:W0:Y:S01]  /*0b90*/  LDC.64 R10, c[0x0][0x380] ;  /* 0x0000e000ff0a7b82 */ /* 0x000e220000000a00 */
[----:B-----5:R-:W-:-:S04]  /*0ba0*/  IADD3 R0, PT, PT, R2, R3, R0 ;  /* 0x0000000302007210 */ /* 0x020fc80007ffe000 */
[----:B------:R-:W-:-:S04]  /*0bb0*/  IADD3 R0, PT, PT, R5, R0, R4 ;  /* 0x0000000005007210 */ /* 0x000fc80007ffe004 */
[----:B------:R-:W-:-:S04]  /*0bc0*/  IADD3 R7, PT, PT, R7, R0, R6 ;  /* 0x0000000007077210 */ /* 0x000fc80007ffe006 */
[----:B------:R-:W-:Y:S01]  /*0bd0*/  IADD3 R7, PT, PT, R7, R8, RZ ;  /* 0x0000000807077210 */ /* 0x000fe20007ffe0ff */
[----:B0-----:R-:W-:-:S05]  /*0be0*/  IMAD.WIDE.U32 R14, R14, 0x4, R10 ;  /* 0x000000040e0e7825 */ /* 0x001fca00078e000a */
[----:B------:R-:W-:Y:S01]  /*0bf0*/  STG.E desc[UR4][R14.64], R7 ;  /* 0x000000070e007986 */ /* 0x000fe2000c101904 */
[----:B------:R-:W-:Y:S05]  /*0c00*/  EXIT ;  /* 0x000000000000794d */ /* 0x000fea0003800000 */
        .type           $_Z21divergent_func_nestedPi$_Z1fiiPi,@function
        .size           $_Z21divergent_func_nestedPi$_Z1fiiPi,(.L_x_38 - $_Z21divergent_func_nestedPi$_Z1fiiPi)
$_Z21divergent_func_nestedPi$_Z1fiiPi:
[----:B------:R-:W0:Y:S01]  /*0c10*/  LDCU UR6, c[0x0][0x2f8] ;  /* 0x00005f00ff0677ac */ /* 0x000e220008000800 */
[----:B------:R-:W-:-:S04]  /*0c20*/  IMAD R0, R3, R2, RZ ;  /* 0x0000000203007224 */ /* 0x000fc800078e02ff */
[----:B------:R-:W-:-:S04]  /*0c30*/  IMAD R3, R2, 0x2, R0 ;  /* 0x0000000202037824 */ /* 0x000fc800078e0200 */
[----:B------:R-:W-:Y:S01]  /*0c40*/  IMAD R0, R0, R2, R3 ;  /* 0x0000000200007224 */ /* 0x000fe200078e0203 */
[----:B------:R-:W-:Y:S01]  /*0c50*/  MOV R3, 0x0 ;  /* 0x0000000000037802 */ /* 0x000fe20000000f00 */
[----:B------:R-:W-:Y:S01]  /*0c60*/  IMAD.MOV.U32 R2, RZ, RZ, R4 ;  /* 0x000000ffff027224 */ /* 0x000fe200078e0004 */
[----:B0-----:R-:W-:-:S05]  /*0c70*/  IADD3 R7, PT, PT, R6, -UR6, RZ ;  /* 0x8000000606077c10 */ /* 0x001fca000fffe0ff */
[----:B------:R0:W-:Y:S02]  /*0c80*/  STL [R7], R0 ;  /* 0x0000000007007387 */ /* 0x0001e40000100800 */
[----:B0-----:R-:W-:Y:S05]  /*0c90*/  RET.REL.NODEC R2 `(_Z21divergent_func_nestedPi) ;  /* 0xfffffff002d87950 */ /* 0x001fea0003c3ffff */
.L_x_21:
        /* <DEDUP_REMOVED lines=14> */
.L_x_38:


//--------------------- .text._Z22divergent_func_ptr_optPi --------------------------
	.section	.text._Z22divergent_func_ptr_optPi,"ax",@progbits
	.align	128
        .global         _Z22divergent_func_ptr_optPi
        .type           _Z22divergent_func_ptr_optPi,@function
        .size           _Z22divergent_func_ptr_optPi,(.L_x_39 - _Z22divergent_func_ptr_optPi)
        .other          _Z22divergent_func_ptr_optPi,@"STO_CUDA_ENTRY STV_DEFAULT"
_Z22divergent_func_ptr_optPi:
.text._Z22divergent_func_ptr_optPi:
[----:B------:R-:W0:Y:S01]  /*0000*/  LDC R1, c[0x0][0x37c] ;  /* 0x0000df00ff017b82 */ /* 0x000e220000000800 */
[----:B------:R-:W1:Y:S01]  /*0010*/  S2R R11, SR_TID.X ;  /* 0x00000000000b7919 */ /* 0x000e620000002100 */
[----:B------:R-:W2:Y:S01]  /*0020*/  LDCU UR4, c[0x0][0x2f8] ;  /* 0x00005f00ff0477ac */ /* 0x000ea20008000800 */
[----:B0-----:R-:W-:Y:S02]  /*0030*/  VIADD R1, R1, 0xffffffe0 ;  /* 0xffffffe001017836 */ /* 0x001fe40000000000 */
[----:B------:R-:W-:Y:S01]  /*0040*/  IMAD.MOV.U32 R6, RZ, RZ, 0x4 ;  /* 0x00000004ff067424 */ /* 0x000fe200078e00ff */
[----:B------:R-:W0:Y:S01]  /*0050*/  LDCU.64 UR6, c[0x0][0x358] ;  /* 0x00006b00ff0677ac */ /* 0x000e220008000a00 */
[----:B------:R-:W-:Y:S02]  /*0060*/  IMAD.MOV.U32 R7, RZ, RZ, 0x5 ;  /* 0x00000005ff077424 */ /* 0x000fe400078e00ff */
[----:B------:R-:W-:Y:S02]  /*0070*/  IMAD.MOV.U32 R4, RZ, RZ, 0x2 ;  /* 0x00000002ff047424 */ /* 0x000fe400078e00ff */
[----:B------:R-:W-:Y:S01]  /*0080*/  IMAD.MOV.U32 R5, RZ, RZ, 0x3 ;  /* 0x00000003ff057424 */ /* 0x000fe200078e00ff */
[----:B------:R2:W-:Y:S01]  /*0090*/  STL.64 [R1+0x10], R6 ;  /* 0x0000100601007387 */ /* 0x0005e20000100a00 */
[----:B------:R-:W-:-:S02]  /*00a0*/  IMAD.MOV.U32 R9, RZ, RZ, 0x1 ;  /* 0x00000001ff097424 */ /* 0x000fc400078e00ff */
[----:B------:R-:W-:Y:S01]  /*00b0*/  IMAD.MOV.U32 R8, RZ, RZ, RZ ;  /* 0x000000ffff087224 */ /* 0x000fe200078e00ff */
[----:B------:R3:W-:Y:S04]  /*00c0*/  STL.64 [R1+0x8], R4 ;  /* 0x0000080401007387 */ /* 0x0007e80000100a00 */
[----:B------:R4:W-:Y:S01]  /*00d0*/  STL.64 [R1], R8 ;  /* 0x0000000801007387 */ /* 0x0009e20000100a00 */
[----:B--2---:R-:W-:Y:S02]  /*00e0*/  VIADD R7, R1, UR4 ;  /* 0x0000000401077c36 */ /* 0x004fe40008000000 */
[----:B---3--:R-:W-:Y:S02]  /*00f0*/  IMAD.MOV.U32 R4, RZ, RZ, 0x6 ;  /* 0x00000006ff047424 */ /* 0x008fe400078e00ff */
[----:B------:R-:W-:Y:S01]  /*0100*/  IMAD.MOV.U32 R5, RZ, RZ, 0x7 ;  /* 0x00000007ff057424 */ /* 0x000fe200078e00ff */
[----:B-1----:R-:W-:-:S02]  /*0110*/  LOP3.LUT R0, R11, 0xffff, RZ, 0xc0, !PT ;  /* 0x0000ffff0b007812 */ /* 0x002fc400078ec0ff */
[C---:B------:R-:W-:Y:S02]  /*0120*/  ISETP.GT.U32.AND P4, PT, R11.reuse, 0xf, PT ;  /* 0x0000000f0b00780c */ /* 0x040fe40003f84070 */
[----:B------:R4:W-:Y:S01]  /*0130*/  STL.64 [R1+0x18], R4 ;  /* 0x0000180401007387 */ /* 0x0009e20000100a00 */
[----:B------:R-:W-:Y:S01]  /*0140*/  LOP3.LUT P3, RZ, R11, 0x1, RZ, 0xc0, !PT ;  /* 0x000000010bff7812 */ /* 0x000fe2000786c0ff */
[----:B------:R-:W-:-:S05]  /*0150*/  IMAD R0, R0, 0x5556, RZ ;  /* 0x0000555600007824 */ /* 0x000fca00078e02ff */
[----:B------:R-:W-:-:S04]  /*0160*/  SHF.R.U32.HI R0, RZ, 0x10, R0 ;  /* 0x00000010ff007819 */ /* 0x000fc80000011600 */
[----:B------:R-:W-:-:S05]  /*0170*/  PRMT R0, R0, 0x9910, RZ ;  /* 0x0000991000007816 */ /* 0x000fca00000000ff */
[----:B------:R-:W-:-:S04]  /*0180*/  IMAD R0, R0, 0x3, RZ ;  /* 0x0000000300007824 */ /* 0x000fc800078e02ff */
[----:B------:R-:W-:-:S05]  /*0190*/  IMAD.MOV R0, RZ, RZ, -R0 ;  /* 0x000000ffff007224 */ /* 0x000fca00078e0a00 */
[----:B------:R-:W-:Y:S02]  /*01a0*/  PRMT R2, R0, 0x7710, RZ ;  /* 0x0000771000027816 */ /* 0x000fe400000000ff */
[----:B------:R-:W-:-:S03]  /*01b0*/  LOP3.LUT R0, R11, 0x1, RZ, 0xc0, !PT ;  /* 0x000000010b007812 */ /* 0x000fc600078ec0ff */
[--C-:B------:R-:W-:Y:S01]  /*01c0*/  IMAD.IADD R2, R2, 0x1, R11.reuse ;  /* 0x0000000102027824 */ /* 0x100fe200078e020b */
[C---:B------:R-:W-:Y:S02]  /*01d0*/  ISETP.EQ.U32.AND P1, PT, R0.reuse, 0x1, P4 ;  /* 0x000000010000780c */ /* 0x040fe40002722070 */
[----:B------:R-:W-:Y:S02]  /*01e0*/  ISETP.NE.U32.AND P5, PT, R0, 0x1, PT ;  /* 0x000000010000780c */ /* 0x000fe40003fa5070 */
[C---:B------:R-:W-:Y:S02]  /*01f0*/  PRMT R3, R2.reuse, 0x9910, RZ ;  /* 0x0000991002037816 */ /* 0x040fe400000000ff */
[----:B------:R-:W-:Y:S02]  /*0200*/  LOP3.LUT R2, R2, 0x1, R11, 0xf8, !PT ;  /* 0x0000000102027812 */ /* 0x000fe400078ef80b */
[----:B------:R-:W-:Y:S02]  /*0210*/  ISETP.NE.AND P0, PT, R3, RZ, PT ;  /* 0x000000ff0300720c */ /* 0x000fe40003f05270 */
[----:B------:R-:W-:-:S02]  /*0220*/  PRMT R2, R2, 0x9910, RZ ;  /* 0x0000991002027816 */ /* 0x000fc400000000ff */
[----:B------:R-:W-:Y:S01]  /*0230*/  ISETP.EQ.U32.AND P0, PT, R0, 0x1, P0 ;  /* 0x000000010000780c */ /* 0x000fe20000702070 */
[----:B------:R-:W-:Y:S01]  /*0240*/  IMAD.MOV.U32 R0, RZ, RZ, 0x300 ;  /* 0x00000300ff007424 */ /* 0x000fe200078e00ff */
[C---:B------:R-:W-:Y:S01]  /*0250*/  ISETP.EQ.AND P1, PT, R3.reuse, RZ, P1 ;  /* 0x000000ff0300720c */ /* 0x040fe20000f22270 */
[----:B------:R-:W-:Y:S01]  /*0260*/  IMAD.MOV.U32 R6, RZ, RZ, R2 ;  /* 0x000000ffff067224 */ /* 0x000fe200078e0002 */
[----:B------:R-:W-:Y:S01]  /*0270*/  ISETP.EQ.OR P2, PT, R3, RZ, !P5 ;  /* 0x000000ff0300720c */ /* 0x000fe20006f42670 */
[----:B------:R-:W-:Y:S01]  /*0280*/  VIADD R2, R7, 0x18 ;  /* 0x0000001807027836 */ /* 0x000fe20000000000 */
[----:B------:R-:W-:Y:S02]  /*0290*/  SEL R0, R0, 0x380, P1 ;  /* 0x0000038000007807 */ /* 0x000fe40000800000 */
[----:B------:R-:W-:Y:S02]  /*02a0*/  ISETP.LT.U32.OR P2, PT, R11, 0x10, P2 ;  /* 0x000000100b00780c */ /* 0x000fe40001741470 */
[----:B------:R-:W-:-:S02]  /*02b0*/  ISETP.EQ.AND P4, PT, R6, RZ, P4 ;  /* 0x000000ff0600720c */ /* 0x000fc40002782270 */
[----:B------:R-:W-:Y:S02]  /*02c0*/  SEL R0, R0, 0x280, P2 ;  /* 0x0000028000007807 */ /* 0x000fe40001000000 */
[----:B------:R-:W-:Y:S01]  /*02d0*/  ISETP.LT.U32.AND P0, PT, R11, 0x10, P0 ;  /* 0x000000100b00780c */ /* 0x000fe20000701070 */
[----:B------:R-:W-:Y:S01]  /*02e0*/  @!P1 VIADD R2, R7, 0x1c ;  /* 0x0000001c07029836 */ /* 0x000fe20000000000 */
[----:B------:R-:W-:Y:S02]  /*02f0*/  ISETP.LT.U32.AND P5, PT, R11, 0x10, !P5 ;  /* 0x000000100b00780c */ /* 0x000fe40006fa1070 */
[----:B------:R-:W-:Y:S02]  /*0300*/  ISETP.NE.AND P3, PT, R3, RZ, !P3 ;  /* 0x000000ff0300720c */ /* 0x000fe40005f65270 */
[----:B------:R-:W-:Y:S01]  /*0310*/  SEL R0, R0, 0x200, !P4 ;  /* 0x0000020000007807 */ /* 0x000fe20006000000 */
[----:B------:R-:W-:Y:S01]  /*0320*/  @!P2 VIADD R2, R7, 0x14 ;  /* 0x000000140702a836 */ /* 0x000fe20000000000 */
[----:B------:R-:W-:Y:S01]  /*0330*/  ISETP.EQ.AND P5, PT, R3, RZ, P5 ;  /* 0x000000ff0300720c */ /* 0x000fe20002fa2270 */
[----:B------:R-:W-:Y:S01]  /*0340*/  @P4 VIADD R2, R7, 0x10 ;  /* 0x0000001007024836 */ /* 0x000fe20000000000 */
[----:B------:R-:W-:-:S02]  /*0350*/  ISETP.LT.U32.AND P3, PT, R11, 0x10, P3 ;  /* 0x000000100b00780c */ /* 0x000fc40001f61070 */
[----:B------:R-:W-:Y:S01]  /*0360*/  SEL R0, R0, 0x180, !P0 ;  /* 0x0000018000007807 */ /* 0x000fe20004000000 */
[----:B------:R-:W-:Y:S01]  /*0370*/  @P0 VIADD R2, R7, 0xc ;  /* 0x0000000c07020836 */ /* 0x000fe20000000000 */
[----:B------:R-:W-:Y:S02]  /*0380*/  ISETP.GE.U32.AND P1, PT, R11, 0x10, PT ;  /* 0x000000100b00780c */ /* 0x000fe40003f26070 */
[----:B------:R-:W-:Y:S02]  /*0390*/  SEL R0, R0, 0x100, !P5 ;  /* 0x0000010000007807 */ /* 0x000fe40006800000 */
[----:B------:R-:W-:Y:S02]  /*03a0*/  ISETP.EQ.AND P0, PT, R6, RZ, !P1 ;  /* 0x000000ff0600720c */ /* 0x000fe40004f02270 */
[----:B------:R-:W-:Y:S01]  /*03b0*/  SEL R0, R0, 0x80, !P3 ;  /* 0x0000008000007807 */ /* 0x000fe20005800000 */
[C---:B------:R-:W-:Y:S02]  /*03c0*/  @P5 VIADD R2, R7.reuse, 0x8 ;  /* 0x0000000807025836 */ /* 0x040fe40000000000 */
[----:B------:R-:W-:Y:S01]  /*03d0*/  @P3 VIADD R2, R7, 0x4 ;  /* 0x0000000407023836 */ /* 0x000fe20000000000 */
[----:B------:R-:W-:-:S04]  /*03e0*/  SEL R0, R0, RZ, !P0 ;  /* 0x000000ff00007207 */ /* 0x000fc80004000000 */
[----:B------:R-:W-:Y:S01]  /*03f0*/  SEL R2, R7, R2, P0 ;  /* 0x0000000207027207 */ /* 0x000fe20000000000 */
[----:B------:R-:W-:Y:S01]  /*0400*/  IMAD R3, R11, 0x80, R0 ;  /* 0x000000800b037824 */ /* 0x000fe200078e0200 */
[----:B0---4-:R-:W-:-:S07]  /*0410*/  MOV R0, 0x430 ;  /* 0x0000043000007802 */ /* 0x011fce0000000f00 */
[----:B------:R-:W-:Y:S05]  /*0420*/  CALL.REL.NOINC `($_Z22divergent_func_ptr_optPi$_Z1fiPi) ;  /* 0x0000000000307944 */ /* 0x000fea0003c00000 */
        /* <DEDUP_REMOVED lines=12> */
        .type           $_Z22divergent_func_ptr_optPi$_Z1fiPi,@function
        .size           $_Z22divergent_func_ptr_optPi$_Z1fiPi,(.L_x_39 - $_Z22divergent_func_ptr_optPi$_Z1fiPi)
$_Z22divergent_func_ptr_optPi$_Z1fiPi:
[----:B------:R-:W-:-:S05]  /*04f0*/  UMOV UR4, URZ ;  /* 0x000000ff00047c82 */ /* 0x000fca0008000000 */
.L_x_22:
[----:B------:R-:W-:Y:S01]  /*0500*/  SHF.R.W.U32 R4, R3, R3, R3 ;  /* 0x0000000303047219 */ /* 0x000fe20000001e03 */
[----:B------:R-:W-:-:S03]  /*0510*/  UIADD3 UR4, UPT, UPT, UR4, 0x40, URZ ;  /* 0x0000004004047890 */ /* 0x000fc6000fffe0ff */
[----:B------:R-:W-:Y:S01]  /*0520*/  ISETP.NE.AND P0, PT, R3, R4, PT ;  /* 0x000000040300720c */ /* 0x000fe20003f05270 */
[----:B------:R-:W-:-:S03]  /*0530*/  UISETP.NE.AND UP0, UPT, UR4, 0xf4240, UPT ;  /* 0x000f42400400788c */ /* 0x000fc6000bf05270 */
[----:B------:R-:W-:-:S04]  /*0540*/  SEL R3, R3, 0x1a4, P0 ;  /* 0x000001a403037807 */ /* 0x000fc80000000000 */
[----:B------:R-:W-:-:S04]  /*0550*/  SHF.R.W.U32 R4, R3, R3, R3 ;  /* 0x0000000303047219 */ /* 0x000fc80000001e03 */
[----:B------:R-:W-:-:S04]  /*0560*/  ISETP.NE.AND P0, PT, R3, R4, PT ;  /* 0x000000040300720c */ /* 0x000fc80003f05270 */
        /* <DEDUP_REMOVED lines=186> */
[----:B------:R-:W-:Y:S01]  /*1110*/  SEL R3, R3, 0x1a4, P0 ;  /* 0x000001a403037807 */ /* 0x000fe20000000000 */
[----:B------:R-:W-:Y:S08]  /*1120*/  BRA.U UP0, `(.L_x_22) ;  /* 0xfffffff100f47547 */ /* 0x000ff0000b83ffff */
[----:B------:R-:W0:Y:S01]  /*1130*/  LDCU UR4, c[0x0][0x2f8] ;  /* 0x00005f00ff0477ac */ /* 0x000e220008000800 */
[----:B------:R-:W-:-:S04]  /*1140*/  IMAD.SHL.U32 R4, R3, 0x2, RZ ;  /* 0x0000000203047824 */ /* 0x000fc800078e00ff */
[----:B------:R-:W-:Y:S02]  /*1150*/  IMAD R4, R3, R4, R4 ;  /* 0x0000000403047224 */ /* 0x000fe400078e0204 */
[----:B------:R-:W-:Y:S02]  /*1160*/  IMAD.MOV.U32 R3, RZ, RZ, 0x0 ;  /* 0x00000000ff037424 */ /* 0x000fe400078e00ff */
[----:B0-----:R-:W-:Y:S02]  /*1170*/  VIADD R5, R2, -UR4 ;  /* 0x8000000402057c36 */ /* 0x001fe40008000000 */
[----:B------:R-:W-:-:S03]  /*1180*/  IMAD.MOV.U32 R2, RZ, RZ, R0 ;  /* 0x000000ffff027224 */ /* 0x000fc600078e0000 */
[----:B------:R0:W-:Y:S02]  /*1190*/  STL [R5], R4 ;  /* 0x0000000405007387 */ /* 0x0001e40000100800 */
[----:B0-----:R-:W-:Y:S05]  /*11a0*/  RET.REL.NODEC R2 `(_Z22divergent_func_ptr_optPi) ;  /* 0xffffffec02947950 */ /* 0x001fea0003c3ffff */
.L_x_23:
        /* <DEDUP_REMOVED lines=13> */
.L_x_39:


//--------------------- .text._Z18divergent_func_ptrPi --------------------------
	.section	.text._Z18divergent_func_ptrPi,"ax",@progbits
	.align	128
        .global         _Z18divergent_func_ptrPi
        .type           _Z18divergent_func_ptrPi,@function
        .size           _Z18divergent_func_ptrPi,(.L_x_40 - _Z18divergent_func_ptrPi)
        .other          _Z18divergent_func_ptrPi,@"STO_CUDA_ENTRY STV_DEFAULT"
_Z18divergent_func_ptrPi:
.text._Z18divergent_func_ptrPi:
[----:B------:R-:W0:Y:S01]  /*0000*/  LDC R1, c[0x0][0x37c] ;  /* 0x0000df00ff017b82 */ /* 0x000e220000000800 */
[----:B------:R-:W1:Y:S01]  /*0010*/  S2R R15, SR_TID.X ;  /* 0x00000000000f7919 */ /* 0x000e620000002100 */
[----:B0-----:R-:W-:Y:S01]  /*0020*/  VIADD R1, R1, 0xffffffe0 ;  /* 0xffffffe001017836 */ /* 0x001fe20000000000 */
[----:B------:R-:W0:Y:S01]  /*0030*/  LDCU UR4, c[0x0][0x2f8] ;  /* 0x00005f00ff0477ac */ /* 0x000e220008000800 */
[----:B------:R-:W-:Y:S01]  /*0040*/  IMAD.MOV.U32 R3, RZ, RZ, 0x1 ;  /* 0x00000001ff037424 */ /* 0x000fe200078e00ff */
[----:B------:R-:W-:Y:S01]  /*0050*/  BSSY.RECONVERGENT B0, `(.L_x_24) ;  /* 0x00000a7000007945 */ /* 0x000fe20003800200 */
[----:B------:R-:W-:Y:S01]  /*0060*/  IMAD.MOV.U32 R2, RZ, RZ, RZ ;  /* 0x000000ffff027224 */ /* 0x000fe200078e00ff */
[----:B------:R-:W2:Y:S01]  /*0070*/  LDCU.64 UR6, c[0x0][0x358] ;  /* 0x00006b00ff0677ac */ /* 0x000ea20008000a00 */
[----:B------:R-:W-:Y:S02]  /*0080*/  IMAD.MOV.U32 R8, RZ, RZ, 0x2 ;  /* 0x00000002ff087424 */ /* 0x000fe400078e00ff */
[----:B------:R-:W-:Y:S01]  /*0090*/  IMAD.MOV.U32 R9, RZ, RZ, 0x3 ;  /* 0x00000003ff097424 */ /* 0x000fe200078e00ff */
[----:B------:R-:W-:Y:S01]  /*00a0*/  STL.64 [R1], R2 ;  /* 0x0000000201007387 */ /* 0x000fe20000100a00 */
[----:B------:R-:W-:-:S02]  /*00b0*/  IMAD.MOV.U32 R10, RZ, RZ, 0x4 ;  /* 0x00000004ff0a7424 */ /* 0x000fc400078e00ff */
[----:B------:R-:W-:Y:S01]  /*00c0*/  IMAD.MOV.U32 R11, RZ, RZ, 0x5 ;  /* 0x00000005ff0b7424 */ /* 0x000fe200078e00ff */
[----:B------:R3:W-:Y:S01]  /*00d0*/  STL.64 [R1+0x8], R8 ;  /* 0x0000080801007387 */ /* 0x0007e20000100a00 */
[----:B------:R-:W-:Y:S02]  /*00e0*/  IMAD.MOV.U32 R12, RZ, RZ, 0x6 ;  /* 0x00000006ff0c7424 */ /* 0x000fe400078e00ff */
[----:B------:R-:W-:Y:S01]  /*00f0*/  IMAD.MOV.U32 R13, RZ, RZ, 0x7 ;  /* 0x00000007ff0d7424 */ /* 0x000fe200078e00ff */
[----:B------:R4:W-:Y:S01]  /*0100*/  STL.64 [R1+0x10], R10 ;  /* 0x0000100a01007387 */ /* 0x0009e20000100a00 */
[----:B0-----:R-:W-:-:S03]  /*0110*/  VIADD R7, R1, UR4 ;  /* 0x0000000401077c36 */ /* 0x001fc60008000000 */
[----:B------:R0:W-:Y:S01]  /*0120*/  STL.64 [R1+0x18], R12 ;  /* 0x0000180c01007387 */ /* 0x0001e20000100a00 */
[C---:B------:R-:W-:Y:S02]  /*0130*/  VIADD R6, R7.reuse, 0x4 ;  /* 0x0000000407067836 */ /* 0x040fe40000000000 */
[C---:B---3--:R-:W-:Y:S02]  /*0140*/  VIADD R8, R7.reuse, 0xc ;  /* 0x0000000c07087836 */ /* 0x048fe40000000000 */
[C---:B------:R-:W-:Y:S02]  /*0150*/  VIADD R9, R7.reuse, 0x1c ;  /* 0x0000001c07097836 */ /* 0x040fe40000000000 */
[----:B----4-:R-:W-:Y:S01]  /*0160*/  VIADD R11, R7, 0x14 ;  /* 0x00000014070b7836 */ /* 0x010fe20000000000 */
[C---:B-1----:R-:W-:Y:S01]  /*0170*/  LOP3.LUT R0, R15.reuse, 0xffff, RZ, 0xc0, !PT ;  /* 0x0000ffff0f007812 */ /* 0x042fe200078ec0ff */
[C---:B------:R-:W-:Y:S01]  /*0180*/  IMAD.SHL.U32 R2, R15.reuse, 0x80, RZ ;  /* 0x000000800f027824 */ /* 0x040fe200078e00ff */
[----:B------:R-:W-:Y:S01]  /*0190*/  LOP3.LUT R3, R15, 0x1, RZ, 0xc0, !PT ;  /* 0x000000010f037812 */ /* 0x000fe200078ec0ff */
[----:B0-----:R-:W-:-:S02]  /*01a0*/  VIADD R12, R7, 0x10 ;  /* 0x00000010070c7836 */ /* 0x001fc40000000000 */
[----:B------:R-:W-:Y:S01]  /*01b0*/  IMAD R0, R0, 0x5556, RZ ;  /* 0x0000555600007824 */ /* 0x000fe200078e02ff */
[----:B------:R-:W-:Y:S01]  /*01c0*/  ISETP.NE.U32.AND P0, PT, R3, 0x1, PT ;  /* 0x000000010300780c */ /* 0x000fe20003f05070 */
[----:B------:R-:W-:-:S03]  /*01d0*/  VIADD R10, R7, 0x18 ;  /* 0x00000018070a7836 */ /* 0x000fc60000000000 */
[----:B------:R-:W-:Y:S02]  /*01e0*/  SHF.R.U32.HI R0, RZ, 0x10, R0 ;  /* 0x00000010ff007819 */ /* 0x000fe40000011600 */
[----:B------:R-:W-:Y:S02]  /*01f0*/  ISETP.GT.U32.OR P0, PT, R15, 0xf, !P0 ;  /* 0x0000000f0f00780c */ /* 0x000fe40004704470 */
[----:B------:R-:W-:Y:S01]  /*0200*/  PRMT R4, R0, 0x9910, RZ ;  /* 0x0000991000047816 */ /* 0x000fe200000000ff */
[----:B------:R-:W-:-:S04]  /*0210*/  VIADD R0, R7, 0x8 ;  /* 0x0000000807007836 */ /* 0x000fc80000000000 */
[----:B------:R-:W-:-:S04]  /*0220*/  IMAD R4, R4, 0x3, RZ ;  /* 0x0000000304047824 */ /* 0x000fc800078e02ff */
[----:B------:R-:W-:-:S05]  /*0230*/  IMAD.MOV R4, RZ, RZ, -R4 ;  /* 0x000000ffff047224 */ /* 0x000fca00078e0a04 */
[----:B------:R-:W-:-:S05]  /*0240*/  PRMT R4, R4, 0x7710, RZ ;  /* 0x0000771004047816 */ /* 0x000fca00000000ff */
[----:B------:R-:W-:-:S05]  /*0250*/  IMAD.IADD R4, R4, 0x1, R15 ;  /* 0x0000000104047824 */ /* 0x000fca00078e020f */
[----:B------:R-:W-:-:S04]  /*0260*/  PRMT R5, R4, 0x9910, RZ ;  /* 0x0000991004057816 */ /* 0x000fc800000000ff */
[----:B------:R-:W-:-:S13]  /*0270*/  ISETP.NE.OR P0, PT, R5, RZ, P0 ;  /* 0x000000ff0500720c */ /* 0x000fda0000705670 */
[----:B--2---:R-:W-:Y:S05]  /*0280*/  @P0 BRA `(.L_x_25) ;  /* 0x0000000000340947 */ /* 0x004fea0003800000 */
[----:B------:R-:W-:Y:S01]  /*0290*/  IMAD.MOV.U32 R3, RZ, RZ, R2 ;  /* 0x000000ffff037224 */ /* 0x000fe200078e0002 */
[----:B------:R-:W-:Y:S01]  /*02a0*/  MOV R2, 0x2d0 ;  /* 0x000002d000027802 */ /* 0x000fe20000000f00 */
[----:B------:R-:W-:-:S07]  /*02b0*/  IMAD.MOV.U32 R6, RZ, RZ, R7 ;  /* 0x000000ffff067224 */ /* 0x000fce00078e0007 */
[----:B------:R-:W-:Y:S05]  /*02c0*/  CALL.REL.NOINC `($_Z18divergent_func_ptrPi$_Z1fiPi) ;  /* 0x0000000800207944 */ /* 0x000fea0003c00000 */
[----:B------:R0:W5:Y:S01]  /*02d0*/  LDL R0, [R1] ;  /* 0x0000000001007983 */ /* 0x0001620000100800 */
[----:B------:R-:W-:Y:S02]  /*02e0*/  IMAD.MOV.U32 R3, RZ, RZ, 0x1 ;  /* 0x00000001ff037424 */ /* 0x000fe400078e00ff */
[----:B------:R-:W-:Y:S02]  /*02f0*/  IMAD.MOV.U32 R2, RZ, RZ, 0x2 ;  /* 0x00000002ff027424 */ /* 0x000fe400078e00ff */
[----:B------:R-:W-:Y:S02]  /*0300*/  IMAD.MOV.U32 R4, RZ, RZ, 0x3 ;  /* 0x00000003ff047424 */ /* 0x000fe400078e00ff */
[----:B------:R-:W-:Y:S02]  /*0310*/  IMAD.MOV.U32 R5, RZ, RZ, 0x4 ;  /* 0x00000004ff057424 */ /* 0x000fe400078e00ff */
[----:B------:R-:W-:Y:S02]  /*0320*/  IMAD.MOV.U32 R6, RZ, RZ, 0x5 ;  /* 0x00000005ff067424 */ /* 0x000fe400078e00ff */
[----:B------:R-:W-:-:S02]  /*0330*/  IMAD.MOV.U32 R7, RZ, RZ, 0x6 ;  /* 0x00000006ff077424 */ /* 0x000fc400078e00ff */
[----:B------:R-:W-:Y:S01]  /*0340*/  IMAD.MOV.U32 R8, RZ, RZ, 0x7 ;  /* 0x00000007ff087424 */ /* 0x000fe200078e00ff */
[----:B0-----:R-:W-:Y:S06]  /*0350*/  BRA `(.L_x_26) ;  /* 0x0000000400d87947 */ /* 0x001fec0003800000 */
.L_x_25:
[C---:B------:R-:W-:Y:S02]  /*0360*/  ISETP.NE.AND P1, PT, R5.reuse, RZ, PT ;  /* 0x000000ff0500720c */ /* 0x040fe40003f25270 */
[----:B------:R-:W-:Y:S02]  /*0370*/  ISETP.NE.AND P0, PT, R5, RZ, PT ;  /* 0x000000ff0500720c */ /* 0x000fe40003f05270 */
[----:B------:R-:W-:-:S04]  /*0380*/  ISETP.NE.OR P1, PT, R3, RZ, !P1 ;  /* 0x000000ff0300720c */ /* 0x000fc80004f25670 */
[----:B------:R-:W-:-:S13]  /*0390*/  ISETP.GT.U32.OR P1, PT, R15, 0xf, P1 ;  /* 0x0000000f0f00780c */ /* 0x000fda0000f24470 */
[----:B------:R-:W-:Y:S05]  /*03a0*/  @P1 BRA `(.L_x_27) ;  /* 0x0000000000301947 */ /* 0x000fea0003800000 */
[----:B------:R-:W-:Y:S01]  /*03b0*/  VIADD R3, R2, 0x80 ;  /* 0x0000008002037836 */ /* 0x000fe20000000000 */
[----:B------:R-:W-:-:S07]  /*03c0*/  MOV R2, 0x3e0 ;  /* 0x000003e000027802 */ /* 0x000fce0000000f00 */
[----:B------:R-:W-:Y:S05]  /*03d0*/  CALL.REL.NOINC `($_Z18divergent_func_ptrPi$_Z1fiPi) ;  /* 0x0000000400dc7944 */ /* 0x000fea0003c00000 */
[----:B------:R0:W5:Y:S01]  /*03e0*/  LDL R3, [R1+0x4] ;  /* 0x0000040001037983 */ /* 0x0001620000100800 */
[----:B------:R-:W-:Y:S02]  /*03f0*/  IMAD.MOV.U32 R0, RZ, RZ, RZ ;  /* 0x000000ffff007224 */ /* 0x000fe400078e00ff */
[----:B------:R-:W-:Y:S02]  /*0400*/  IMAD.MOV.U32 R2, RZ, RZ, 0x2 ;  /* 0x00000002ff027424 */ /* 0x000fe400078e00ff */
[----:B------:R-:W-:Y:S02]  /*0410*/  IMAD.MOV.U32 R4, RZ, RZ, 0x3 ;  /* 0x00000003ff047424 */ /* 0x000fe400078e00ff */
[----:B------:R-:W-:Y:S02]  /*0420*/  IMAD.MOV.U32 R5, RZ, RZ, 0x4 ;  /* 0x00000004ff057424 */ /* 0x000fe400078e00ff */
[----:B------:R-:W-:Y:S02]  /*0430*/  IMAD.MOV.U32 R6, RZ, RZ, 0x5 ;  /* 0x00000005ff067424 */ /* 0x000fe400078e00ff */
[----:B------:R-:W-:-:S02]  /*0440*/  IMAD.MOV.U32 R7, RZ, RZ, 0x6 ;  /* 0x00000006ff077424 */ /* 0x000fc400078e00ff */
[----:B------:R-:W-:Y:S01]  /*0450*/  IMAD.MOV.U32 R8, RZ, RZ, 0x7 ;  /* 0x00000007ff087424 */ /* 0x000fe200078e00ff */
[----:B0-----:R-:W-:Y:S06]  /*0460*/  BRA `(.L_x_26) ;  /* 0x0000000400947947 */ /* 0x001fec0003800000 */
.L_x_27:
[----:B------:R-:W-:-:S04]  /*0470*/  ISETP.NE.AND P1, PT, R3, RZ, PT ;  /* 0x000000ff0300720c */ /* 0x000fc80003f25270 */
[----:B------:R-:W-:-:S04]  /*0480*/  ISETP.GT.U32.OR P1, PT, R15, 0xf, !P1 ;  /* 0x0000000f0f00780c */ /* 0x000fc80004f24470 */
[----:B------:R-:W-:-:S13]  /*0490*/  ISETP.NE.OR P1, PT, R5, RZ, P1 ;  /* 0x000000ff0500720c */ /* 0x000fda0000f25670 */
[----:B------:R-:W-:Y:S05]  /*04a0*/  @P1 BRA `(.L_x_28) ;  /* 0x00000000003c1947 */ /* 0x000fea0003800000 */
[----:B------:R-:W-:Y:S01]  /*04b0*/  VIADD R3, R2, 0x100 ;  /* 0x0000010002037836 */ /* 0x000fe20000000000 */
[----:B------:R-:W-:Y:S01]  /*04c0*/  MOV R2, 0x4f0 ;  /* 0x000004f000027802 */ /* 0x000fe20000000f00 */
[----:B------:R-:W-:-:S07]  /*04d0*/  IMAD.MOV.U32 R6, RZ, RZ, R0 ;  /* 0x000000ffff067224 */ /* 0x000fce00078e0000 */
[----:B------:R-:W-:Y:S05]  /*04e0*/  CALL.REL.NOINC `($_Z18divergent_func_ptrPi$_Z1fiPi) ;  /* 0x0000000400987944 */ /* 0x000fea0003c00000 */
[----:B------:R-:W0:Y:S02]  /*04f0*/  LDCU UR4, c[0x0][0x2f8] ;  /* 0x00005f00ff0477ac */ /* 0x000e240008000800 */
[----:B0-----:R-:W-:-:S06]  /*0500*/  VIADD R2, R0, -UR4 ;  /* 0x8000000400027c36 */ /* 0x001fcc0008000000 */
[----:B------:R-:W5:Y:S01]  /*0510*/  LDL R2, [R2] ;  /* 0x0000000002027983 */ /* 0x000f620000100800 */
[----:B------:R-:W-:Y:S02]  /*0520*/  IMAD.MOV.U32 R0, RZ, RZ, RZ ;  /* 0x000000ffff007224 */ /* 0x000fe400078e00ff */
[----:B------:R-:W-:Y:S02]  /*0530*/  IMAD.MOV.U32 R3, RZ, RZ, 0x1 ;  /* 0x00000001ff037424 */ /* 0x000fe400078e00ff */
[----:B------:R-:W-:Y:S02]  /*0540*/  IMAD.MOV.U32 R4, RZ, RZ, 0x3 ;  /* 0x00000003ff047424 */ /* 0x000fe400078e00ff */
[----:B------:R-:W-:Y:S02]  /*0550*/  IMAD.MOV.U32 R5, RZ, RZ, 0x4 ;  /* 0x00000004ff057424 */ /* 0x000fe400078e00ff */
[----:B------:R-:W-:Y:S02]  /*0560*/  IMAD.MOV.U32 R6, RZ, RZ, 0x5 ;  /* 0x00000005ff067424 */ /* 0x000fe400078e00ff */
[----:B------:R-:W-:-:S02]  /*0570*/  IMAD.MOV.U32 R7, RZ, RZ, 0x6 ;  /* 0x00000006ff077424 */ /* 0x000fc400078e00ff */
[----:B------:R-:W-:Y:S01]  /*0580*/  IMAD.MOV.U32 R8, RZ, RZ, 0x7 ;  /* 0x00000007ff087424 */ /* 0x000fe200078e00ff */
[----:B------:R-:W-:Y:S06]  /*0590*/  BRA `(.L_x_26) ;  /* 0x0000000400487947 */ /* 0x000fec0003800000 */
.L_x_28:
[----:B------:R-:W-:-:S04]  /*05a0*/  ISETP.EQ.OR P0, PT, R3, RZ, !P0 ;  /* 0x000000ff0300720c */ /* 0x000fc80004702670 */
[----:B------:R-:W-:-:S13]  /*05b0*/  ISETP.GT.U32.OR P0, PT, R15, 0xf, P0 ;  /* 0x0000000f0f00780c */ /* 0x000fda0000704470 */
        /* <DEDUP_REMOVED lines=16> */
.L_x_29:
        /* <DEDUP_REMOVED lines=8> */
[----:B------:R-:W-:-:S07]  /*0740*/  IMAD.MOV.U32 R6, RZ, RZ, R12 ;  /* 0x000000ffff067224 */ /* 0x000fce00078e000c */
        /* <DEDUP_REMOVED lines=10> */
.L_x_30:
[----:B------:R-:W-:-:S04]  /*07f0*/  ISETP.NE.AND P1, PT, R3, RZ, PT ;  /* 0x000000ff0300720c */ /* 0x000fc80003f25270 */
[----:B------:R-:W-:-:S04]  /*0800*/  ISETP.EQ.OR P1, PT, R5, RZ, P1 ;  /* 0x000000ff0500720c */ /* 0x000fc80000f22670 */
[----:B------:R-:W-:-:S13]  /*0810*/  ISETP.LT.U32.OR P1, PT, R15, 0x10, P1 ;  /* 0x000000100f00780c */ /* 0x000fda0000f21470 */
        /* <DEDUP_REMOVED lines=14> */
.L_x_31:
[----:B------:R-:W-:-:S04]  /*0900*/  ISETP.EQ.OR P0, PT, R3, RZ, !P0 ;  /* 0x000000ff0300720c */ /* 0x000fc80004702670 */
[----:B------:R-:W-:-:S13]  /*0910*/  ISETP.NE.OR P0, PT, R5, RZ, P0 ;  /* 0x000000ff0500720c */ /* 0x000fda0000705670 */
        /* <DEDUP_REMOVED lines=14> */
.L_x_32:
        /* <DEDUP_REMOVED lines=11> */
[----:B0-----:R-:W-:-:S07]  /*0ab0*/  IMAD.MOV.U32 R7, RZ, RZ, 0x6 ;  /* 0x00000006ff077424 */ /* 0x001fce00078e00ff */
.L_x_26:
[----:B------:R-:W-:Y:S05]  /*0ac0*/  BSYNC.RECONVERGENT B0 ;  /* 0x0000000000007941 */ /* 0x000fea0003800200 */
.L_x_24:
        /* <DEDUP_REMOVED lines=8> */
        .type           $_Z18divergent_func_ptrPi$_Z1fiPi,@function
        .size           $_Z18divergent_func_ptrPi$_Z1fiPi,(.L_x_40 - $_Z18divergent_func_ptrPi$_Z1fiPi)
$_Z18divergent_func_ptrPi$_Z1fiPi:
[----:B------:R-:W-:-:S05]  /*0b50*/  UMOV UR4, URZ ;  /* 0x000000ff00047c82 */ /* 0x000fca0008000000 */
.L_x_33:
        /* <DEDUP_REMOVED lines=199> */
[----:B0-----:R-:W-:-:S05]  /*17d0*/  VIADD R5, R6, -UR4 ;  /* 0x8000000406057c36 */ /* 0x001fca0008000000 */
[----:B------:R0:W-:Y:S02]  /*17e0*/  STL [R5], R4 ;  /* 0x0000000405007387 */ /* 0x0001e40000100800 */
[----:B0-----:R-:W-:Y:S05]  /*17f0*/  RET.REL.NODEC R2 `(_Z18divergent_func_ptrPi) ;  /* 0xffffffe802007950 */ /* 0x001fea0003c3ffff */
.L_x_34:
        /* <DEDUP_REMOVED lines=16> */
.L_x_40:


//--------------------- .nv.shared.reserved.0     --------------------------
	.section	.nv.shared.reserved.0,"aw",@nobits
	.weak		__nv_reservedSMEM_offset_0_alias
	.size		__nv_reservedSMEM_offset_0_alias, 0, 64
	.other		__nv_reservedSMEM_offset_0_alias,@"STO_CUDA_RESERVED_SHARED STV_DEFAULT"
__nv_reservedSMEM_offset_0_alias:
	.zero		0
	.zero		64


//--------------------- .nv.constant0._Z29divergent_func_three_args_optPi --------------------------
	.section	.nv.constant0._Z29divergent_func_three_args_optPi,"a",@progbits
	.sectionflags	@""
	.align	4
.nv.constant0._Z29divergent_func_three_args_optPi:
	.zero		904


//--------------------- .nv.constant0._Z25divergent_func_three_argsPi --------------------------
	.section	.nv.constant0._Z25divergent_func_three_argsPi,"a",@progbits
	.sectionflags	@""
	.align	4
.nv.constant0._Z25divergent_func_three_argsPi:
	.zero		904


//--------------------- .nv.constant0._Z25divergent_func_nested_optPi --------------------------
	.section	.nv.constant0._Z25divergent_func_nested_optPi,"a",@progbits
	.sectionflags	@""
	.align	4
.nv.constant0._Z25divergent_func_nested_optPi:
	.zero		904


//--------------------- .nv.constant0._Z21divergent_func_nestedPi --------------------------
	.section	.nv.constant0._Z21divergent_func_nestedPi,"a",@progbits
	.sectionflags	@""
	.align	4
.nv.constant0._Z21divergent_func_nestedPi:
	.zero		904


//--------------------- .nv.constant0._Z22divergent_func_ptr_optPi --------------------------
	.section	.nv.constant0._Z22divergent_func_ptr_optPi,"a",@progbits
	.sectionflags	@""
	.align	4
.nv.constant0._Z22divergent_func_ptr_optPi:
	.zero		904


//--------------------- .nv.constant0._Z18divergent_func_ptrPi --------------------------
	.section	.nv.constant0._Z18divergent_func_ptrPi,"a",@progbits
	.sectionflags	@""
	.align	4
.nv.constant0._Z18divergent_func_ptrPi:
	.zero		904


//--------------------- SYMBOLS --------------------------

	.type		.nv.reservedSmem.offset0,@object
	.size		.nv.reservedSmem.offset0,0x4
